// auto-generated by cutlass_sweep.gemm — config: {"arch": "sm_100", "cluster_m": 1, "cluster_n": 1, "dtype": "e5m2", "stages": 5, "tile_k": 32, "tile_m": 128, "tile_n": 256}
#include "cutlass/cutlass.h"
#include "cutlass/gemm/collective/collective_builder.hpp"
#include "cutlass/gemm/device/gemm_universal_adapter.h"
#include "cutlass/gemm/kernel/gemm_universal.hpp"
#include "cutlass/epilogue/collective/collective_builder.hpp"

using ElemA = cutlass::float_e5m2_t;
using ElemB = cutlass::float_e5m2_t;
using ElemCD = cutlass::float_e5m2_t;
using Acc  = float;
using TileShape    = cute::Shape<cute::_128, cute::_256, cute::_32>;
using ClusterShape = cute::Shape<cute::_1, cute::_1, cute::_1>;

using CollectiveEpilogue = typename cutlass::epilogue::collective::CollectiveBuilder<
    cutlass::arch::Sm100, cutlass::arch::OpClassTensorOp,
    TileShape, ClusterShape,
    cutlass::epilogue::collective::EpilogueTileAuto,
    Acc, Acc,
    ElemCD, cutlass::layout::RowMajor, 128 / cutlass::sizeof_bits<ElemCD>::value,
    ElemCD, cutlass::layout::RowMajor, 128 / cutlass::sizeof_bits<ElemCD>::value,
    cutlass::epilogue::collective::EpilogueScheduleAuto
  >::CollectiveOp;

using CollectiveMainloop = typename cutlass::gemm::collective::CollectiveBuilder<
    cutlass::arch::Sm100, cutlass::arch::OpClassTensorOp,
    ElemA, cutlass::layout::RowMajor, 128 / cutlass::sizeof_bits<ElemA>::value,
    ElemB, cutlass::layout::ColumnMajor, 128 / cutlass::sizeof_bits<ElemB>::value,
    Acc,
    TileShape, ClusterShape,
    cutlass::gemm::collective::StageCount<5>,
    cutlass::gemm::collective::KernelScheduleAuto
  >::CollectiveOp;

using GemmKernel = cutlass::gemm::kernel::GemmUniversal<
    cute::Shape<int,int,int,int>,
    CollectiveMainloop,
    CollectiveEpilogue
>;
using Gemm = cutlass::gemm::device::GemmUniversalAdapter<GemmKernel>;

// Force the device kernel symbol into the cubin without needing a host main.
auto* _anchor = &cutlass::device_kernel<GemmKernel>;


// ===== COMPILED SASS (sm_100a) =====

	.target	sm_100a

	.elftype	@"ET_EXEC"


//--------------------- .note.nv.tkinfo           --------------------------
	.section	.note.nv.tkinfo,"",@"SHT_NOTE"
	.sectionflags	@"SHF_NOTE_NV_TKINFO"
	.tkinfo
        /*0018*/ 	.word	0x00000002
        /*0030*/ 	.string	""
        /*0030*/ 	.string	"ptxas"
        /*0030*/ 	.string	"Cuda compilation tools, release 13.0, V13.0.88"
        /*0030*/ 	.string	"Build cuda_13.0.r13.0/compiler.36424714_0"
        /*0030*/ 	.string	"-arch sm_100a -m 64 "



//--------------------- .note.nv.cuinfo           --------------------------
	.section	.note.nv.cuinfo,"",@"SHT_NOTE"
	.sectionflags	@"SHF_NOTE_NV_CUINFO"
        /*0018*/ 	.short	0x0002
        /*001a*/ 	.short	0x0064
        /*001c*/ 	.short	0x0082
	.zero		2


//--------------------- .nv.info                  --------------------------
	.section	.nv.info,"",@"SHT_CUDA_INFO"
	.align	4


	//----- nvinfo : EIATTR_REGCOUNT
	.align		4
        /*0000*/ 	.byte	0x04, 0x2f
        /*0002*/ 	.short	(.L_20 - .L_19)
	.align		4
.L_19:
        /*0004*/ 	.word	index@(_ZN7cutlass13device_kernelINS_4gemm6kernel13GemmUniversalIN4cute5tupleIJiiiiEEENS1_10collective13CollectiveMmaINS1_35MainloopSm100TmaUmmaWarpSpecializedILi5ELi2ELi2ENS5_IJNS4_1CILi1EEESB_SB_EEEEENS5_IJNSA_ILi128EEENSA_ILi256EEENSA_ILi32EEEEEENS_12float_e5m2_tENS5_IJlSB_lEEESI_SJ_NS4_8TiledMMAINS4_8MMA_AtomIJNS4_10MMA_TraitsINS4_19SM100_MMA_F8F6F4_SSEJSI_SI_fSE_SF_NS4_17integral_constantINS4_4UMMA5MajorELSQ_0EEESR_NSO_INSP_7ScaleInELSS_0EEEST_EEEEEENS4_6LayoutISC_NS5_IJNSA_ILi0EEESX_SX_EEEEENS5_IJNS4_10UnderscoreES10_S10_EEEEENS4_13SM90_TMA_LOADENS4_14ComposedLayoutINS4_7SwizzleILi1ELi4ELi3EEENS4_18smem_ptr_flag_bitsILi8EEENSW_INS5_IJNSA_ILi8EEESG_EEENS5_IJSG_SB_EEEEEEEvNS4_8identityES13_S1D_vS1E_EENS_8epilogue10collective18CollectiveEpilogueINS1G_23Sm100TmaWarpSpecializedILi4ELi2ELi64ELb0ELb0EEEJSH_NS5_IJNSW_ISE_SB_EENSW_INSA_ILi64EEESB_EEEEESI_SJ_SI_SJ_NS1G_6fusion15FusionCallbacksIS1K_NS1P_17LinearCombinationISI_fSI_fLNS_15FloatRoundStyleE2EEESH_S1O_JEEENS4_5SM1004TMEM4LOAD26SM100_TMEM_LOAD_32dp32b64xES13_NS14_INS15_ILi2ELi4ELi3EEES18_NSW_INS5_IJS19_S1M_EEENS5_IJS1M_SB_EEEEEEENS4_39AutoVectorizingCopyWithAssumedAlignmentILi128EEENS4_14SM90_TMA_STOREES23_S25_S25_EEEvvEEEEvNT_6ParamsE)
        /*0008*/ 	.word	0x000000e0


	//----- nvinfo : EIATTR_FRAME_SIZE
	.align		4
.L_20:
        /*000c*/ 	.byte	0x04, 0x11
        /*000e*/ 	.short	(.L_22 - .L_21)
	.align		4
.L_21:
        /*0010*/ 	.word	index@($__internal_2_$__cuda_sm10x_tcgen05_guardrail_trap_unallocated_columns_being_dealloced)
        /*0014*/ 	.word	0x00000000


	//----- nvinfo : EIATTR_FRAME_SIZE
	.align		4
.L_22:
        /*0018*/ 	.byte	0x04, 0x11
        /*001a*/ 	.short	(.L_24 - .L_23)
	.align		4
.L_23:
        /*001c*/ 	.word	index@($__internal_1_$__cuda_sm10x_tcgen05_guardrail_trap_phase_invalid_during_alloc)
        /*0020*/ 	.word	0x00000000


	//----- nvinfo : EIATTR_FRAME_SIZE
	.align		4
.L_24:
        /*0024*/ 	.byte	0x04, 0x11
        /*0026*/ 	.short	(.L_26 - .L_25)
	.align		4
.L_25:
        /*0028*/ 	.word	index@($__internal_0_$__cuda_sm10x_tcgen05_guardrail_trap_col_being_dealloced_not_returned_by_alloc)
        /*002c*/ 	.word	0x00000000


	//----- nvinfo : EIATTR_FRAME_SIZE
	.align		4
.L_26:
        /*0030*/ 	.byte	0x04, 0x11
        /*0032*/ 	.short	(.L_28 - .L_27)
	.align		4
.L_27:
        /*0034*/ 	.word	index@(_ZN7cutlass13device_kernelINS_4gemm6kernel13GemmUniversalIN4cute5tupleIJiiiiEEENS1_10collective13CollectiveMmaINS1_35MainloopSm100TmaUmmaWarpSpecializedILi5ELi2ELi2ENS5_IJNS4_1CILi1EEESB_SB_EEEEENS5_IJNSA_ILi128EEENSA_ILi256EEENSA_ILi32EEEEEENS_12float_e5m2_tENS5_IJlSB_lEEESI_SJ_NS4_8TiledMMAINS4_8MMA_AtomIJNS4_10MMA_TraitsINS4_19SM100_MMA_F8F6F4_SSEJSI_SI_fSE_SF_NS4_17integral_constantINS4_4UMMA5MajorELSQ_0EEESR_NSO_INSP_7ScaleInELSS_0EEEST_EEEEEENS4_6LayoutISC_NS5_IJNSA_ILi0EEESX_SX_EEEEENS5_IJNS4_10UnderscoreES10_S10_EEEEENS4_13SM90_TMA_LOADENS4_14ComposedLayoutINS4_7SwizzleILi1ELi4ELi3EEENS4_18smem_ptr_flag_bitsILi8EEENSW_INS5_IJNSA_ILi8EEESG_EEENS5_IJSG_SB_EEEEEEEvNS4_8identityES13_S1D_vS1E_EENS_8epilogue10collective18CollectiveEpilogueINS1G_23Sm100TmaWarpSpecializedILi4ELi2ELi64ELb0ELb0EEEJSH_NS5_IJNSW_ISE_SB_EENSW_INSA_ILi64EEESB_EEEEESI_SJ_SI_SJ_NS1G_6fusion15FusionCallbacksIS1K_NS1P_17LinearCombinationISI_fSI_fLNS_15FloatRoundStyleE2EEESH_S1O_JEEENS4_5SM1004TMEM4LOAD26SM100_TMEM_LOAD_32dp32b64xES13_NS14_INS15_ILi2ELi4ELi3EEES18_NSW_INS5_IJS19_S1M_EEENS5_IJS1M_SB_EEEEEEENS4_39AutoVectorizingCopyWithAssumedAlignmentILi128EEENS4_14SM90_TMA_STOREES23_S25_S25_EEEvvEEEEvNT_6ParamsE)
        /*0038*/ 	.word	0x00000000


	//----- nvinfo : EIATTR_MIN_STACK_SIZE
	.align		4
.L_28:
        /*003c*/ 	.byte	0x04, 0x12
        /*003e*/ 	.short	(.L_30 - .L_29)
	.align		4
.L_29:
        /*0040*/ 	.word	index@(_ZN7cutlass13device_kernelINS_4gemm6kernel13GemmUniversalIN4cute5tupleIJiiiiEEENS1_10collective13CollectiveMmaINS1_35MainloopSm100TmaUmmaWarpSpecializedILi5ELi2ELi2ENS5_IJNS4_1CILi1EEESB_SB_EEEEENS5_IJNSA_ILi128EEENSA_ILi256EEENSA_ILi32EEEEEENS_12float_e5m2_tENS5_IJlSB_lEEESI_SJ_NS4_8TiledMMAINS4_8MMA_AtomIJNS4_10MMA_TraitsINS4_19SM100_MMA_F8F6F4_SSEJSI_SI_fSE_SF_NS4_17integral_constantINS4_4UMMA5MajorELSQ_0EEESR_NSO_INSP_7ScaleInELSS_0EEEST_EEEEEENS4_6LayoutISC_NS5_IJNSA_ILi0EEESX_SX_EEEEENS5_IJNS4_10UnderscoreES10_S10_EEEEENS4_13SM90_TMA_LOADENS4_14ComposedLayoutINS4_7SwizzleILi1ELi4ELi3EEENS4_18smem_ptr_flag_bitsILi8EEENSW_INS5_IJNSA_ILi8EEESG_EEENS5_IJSG_SB_EEEEEEEvNS4_8identityES13_S1D_vS1E_EENS_8epilogue10collective18CollectiveEpilogueINS1G_23Sm100TmaWarpSpecializedILi4ELi2ELi64ELb0ELb0EEEJSH_NS5_IJNSW_ISE_SB_EENSW_INSA_ILi64EEESB_EEEEESI_SJ_SI_SJ_NS1G_6fusion15FusionCallbacksIS1K_NS1P_17LinearCombinationISI_fSI_fLNS_15FloatRoundStyleE2EEESH_S1O_JEEENS4_5SM1004TMEM4LOAD26SM100_TMEM_LOAD_32dp32b64xES13_NS14_INS15_ILi2ELi4ELi3EEES18_NSW_INS5_IJS19_S1M_EEENS5_IJS1M_SB_EEEEEEENS4_39AutoVectorizingCopyWithAssumedAlignmentILi128EEENS4_14SM90_TMA_STOREES23_S25_S25_EEEvvEEEEvNT_6ParamsE)
        /*0044*/ 	.word	0x00000000
.L_30:


//--------------------- .nv.compat                --------------------------
	.section	.nv.compat,"",@"SHT_CUDA_COMPAT_INFO"
	.align	4
        /*0000*/ 	.byte	0x02, 0x09, 0x01, 0x00, 0x02, 0x02, 0x02, 0x00, 0x02, 0x05, 0x05, 0x00, 0x03, 0x07, 0x01, 0x01
        /*0010*/ 	.byte	0x02, 0x03, 0x01, 0x00, 0x02, 0x06, 0x01, 0x00, 0x04, 0x0b, 0x08, 0x00, 0x09, 0x00, 0x00, 0x00
        /*0020*/ 	.byte	0x00, 0x00, 0x00, 0x00


//--------------------- .nv.info._ZN7cutlass13device_kernelINS_4gemm6kernel13GemmUniversalIN4cute5tupleIJiiiiEEENS1_10collective13CollectiveMmaINS1_35MainloopSm100TmaUmmaWarpSpecializedILi5ELi2ELi2ENS5_IJNS4_1CILi1EEESB_SB_EEEEENS5_IJNSA_ILi128EEENSA_ILi256EEENSA_ILi32EEEEEENS_12float_e5m2_tENS5_IJlSB_lEEESI_SJ_NS4_8TiledMMAINS4_8MMA_AtomIJNS4_10MMA_TraitsINS4_19SM100_MMA_F8F6F4_SSEJSI_SI_fSE_SF_NS4_17integral_constantINS4_4UMMA5MajorELSQ_0EEESR_NSO_INSP_7ScaleInELSS_0EEEST_EEEEEENS4_6LayoutISC_NS5_IJNSA_ILi0EEESX_SX_EEEEENS5_IJNS4_10UnderscoreES10_S10_EEEEENS4_13SM90_TMA_LOADENS4_14ComposedLayoutINS4_7SwizzleILi1ELi4ELi3EEENS4_18smem_ptr_flag_bitsILi8EEENSW_INS5_IJNSA_ILi8EEESG_EEENS5_IJSG_SB_EEEEEEEvNS4_8identityES13_S1D_vS1E_EENS_8epilogue10collective18CollectiveEpilogueINS1G_23Sm100TmaWarpSpecializedILi4ELi2ELi64ELb0ELb0EEEJSH_NS5_IJNSW_ISE_SB_EENSW_INSA_ILi64EEESB_EEEEESI_SJ_SI_SJ_NS1G_6fusion15FusionCallbacksIS1K_NS1P_17LinearCombinationISI_fSI_fLNS_15FloatRoundStyleE2EEESH_S1O_JEEENS4_5SM1004TMEM4LOAD26SM100_TMEM_LOAD_32dp32b64xES13_NS14_INS15_ILi2ELi4ELi3EEES18_NSW_INS5_IJS19_S1M_EEENS5_IJS1M_SB_EEEEEEENS4_39AutoVectorizingCopyWithAssumedAlignmentILi128EEENS4_14SM90_TMA_STOREES23_S25_S25_EEEvvEEEEvNT_6ParamsE --------------------------
	.section	.nv.info._ZN7cutlass13device_kernelINS_4gemm6kernel13GemmUniversalIN4cute5tupleIJiiiiEEENS1_10collective13CollectiveMmaINS1_35MainloopSm100TmaUmmaWarpSpecializedILi5ELi2ELi2ENS5_IJNS4_1CILi1EEESB_SB_EEEEENS5_IJNSA_ILi128EEENSA_ILi256EEENSA_ILi32EEEEEENS_12float_e5m2_tENS5_IJlSB_lEEESI_SJ_NS4_8TiledMMAINS4_8MMA_AtomIJNS4_10MMA_TraitsINS4_19SM100_MMA_F8F6F4_SSEJSI_SI_fSE_SF_NS4_17integral_constantINS4_4UMMA5MajorELSQ_0EEESR_NSO_INSP_7ScaleInELSS_0EEEST_EEEEEENS4_6LayoutISC_NS5_IJNSA_ILi0EEESX_SX_EEEEENS5_IJNS4_10UnderscoreES10_S10_EEEEENS4_13SM90_TMA_LOADENS4_14ComposedLayoutINS4_7SwizzleILi1ELi4ELi3EEENS4_18smem_ptr_flag_bitsILi8EEENSW_INS5_IJNSA_ILi8EEESG_EEENS5_IJSG_SB_EEEEEEEvNS4_8identityES13_S1D_vS1E_EENS_8epilogue10collective18CollectiveEpilogueINS1G_23Sm100TmaWarpSpecializedILi4ELi2ELi64ELb0ELb0EEEJSH_NS5_IJNSW_ISE_SB_EENSW_INSA_ILi64EEESB_EEEEESI_SJ_SI_SJ_NS1G_6fusion15FusionCallbacksIS1K_NS1P_17LinearCombinationISI_fSI_fLNS_15FloatRoundStyleE2EEESH_S1O_JEEENS4_5SM1004TMEM4LOAD26SM100_TMEM_LOAD_32dp32b64xES13_NS14_INS15_ILi2ELi4ELi3EEES18_NSW_INS5_IJS19_S1M_EEENS5_IJS1M_SB_EEEEEEENS4_39AutoVectorizingCopyWithAssumedAlignmentILi128EEENS4_14SM90_TMA_STOREES23_S25_S25_EEEvvEEEEvNT_6ParamsE,"",@"SHT_CUDA_INFO"
	.sectionflags	@""
	.align	4


	//----- nvinfo : EIATTR_CUDA_API_VERSION
	.align		4
        /*0000*/ 	.byte	0x04, 0x37
        /*0002*/ 	.short	(.L_32 - .L_31)
.L_31:
        /*0004*/ 	.word	0x00000082


	//----- nvinfo : EIATTR_KPARAM_INFO
	.align		4
.L_32:
        /*0008*/ 	.byte	0x04, 0x17
        /*000a*/ 	.short	(.L_34 - .L_33)
.L_33:
        /*000c*/ 	.word	0x00000000
        /*0010*/ 	.short	0x0000
        /*0012*/ 	.short	0x0000
        /*0014*/ 	.byte	0x00, 0xf0, 0x01, 0x20


	//----- nvinfo : EIATTR_AT_ENTRY_FRAGMENTS
	.align		4
.L_34:
        /*0018*/ 	.byte	0x04, 0x4f
        /*001a*/ 	.short	(.L_36 - .L_35)


	//   ....[0]....
.L_35:
        /*001c*/ 	.word	0x00000006


	//----- nvinfo : EIATTR_RESERVED_SMEM_USED
	.align		4
.L_36:
        /*0020*/ 	.byte	0x01, 0x41
	.zero		2


	//----- nvinfo : EIATTR_SPARSE_MMA_MASK
	.align		4
        /*0024*/ 	.byte	0x03, 0x50
        /*0026*/ 	.short	0x0000


	//----- nvinfo : EIATTR_TCGEN05_1CTA_USED
	.align		4
        /*0028*/ 	.byte	0x01, 0x51
	.zero		2


	//----- nvinfo : EIATTR_MAXREG_COUNT
	.align		4
        /*002c*/ 	.byte	0x03, 0x1b
        /*002e*/ 	.short	0x00ff


	//----- nvinfo : EIATTR_NUM_BARRIERS
	.align		4
        /*0030*/ 	.byte	0x02, 0x4c
        /*0032*/ 	.byte	0x07
	.zero		1


	//----- nvinfo : EIATTR_EXTERNS
	.align		4
        /*0034*/ 	.byte	0x04, 0x0f
        /*0036*/ 	.short	(.L_38 - .L_37)


	//   ....[0]....
	.align		4
.L_37:
        /*0038*/ 	.word	index@(__assertfail)


	//----- nvinfo : EIATTR_MERCURY_ISA_VERSION
	.align		4
.L_38:
        /*003c*/ 	.byte	0x03, 0x5f
        /*003e*/ 	.short	0x0101


	//----- nvinfo : EIATTR_INT_WARP_WIDE_INSTR_OFFSETS
	.align		4
        /*0040*/ 	.byte	0x04, 0x31
        /*0042*/ 	.short	(.L_40 - .L_39)


	//   ....[0]....
.L_39:
        /*0044*/ 	.word	0x00001dc0


	//   ....[1]....
        /*0048*/ 	.word	0x00003630


	//   ....[2]....
        /*004c*/ 	.word	0x00003650


	//   ....[3]....
        /*0050*/ 	.word	0x00003680


	//   ....[4]....
        /*0054*/ 	.word	0x00003fc0


	//   ....[5]....
        /*0058*/ 	.word	0x00004030


	//   ....[6]....
        /*005c*/ 	.word	0x00004110


	//   ....[7]....
        /*0060*/ 	.word	0x00004190


	//   ....[8]....
        /*0064*/ 	.word	0x000042a0


	//   ....[9]....
        /*0068*/ 	.word	0x00004330


	//   ....[10]....
        /*006c*/ 	.word	0x00004510


	//   ....[11]....
        /*0070*/ 	.word	0x00004670


	//----- nvinfo : EIATTR_COOP_GROUP_MASK_REGIDS
	.align		4
.L_40:
        /*0074*/ 	.byte	0x04, 0x29
        /*0076*/ 	.short	(.L_42 - .L_41)


	//   ....[0]....
.L_41:
        /*0078*/ 	.word	0xffffffff


	//   ....[1]....
        /*007c*/ 	.word	0xffffffff


	//   ....[2]....
        /*0080*/ 	.word	0xffffffff


	//   ....[3]....
        /*0084*/ 	.word	0xffffffff


	//   ....[4]....
        /*0088*/ 	.word	0xffffffff


	//   ....[5]....
        /*008c*/ 	.word	0xffffffff


	//   ....[6]....
        /*0090*/ 	.word	0xffffffff


	//   ....[7]....
        /*0094*/ 	.word	0xffffffff


	//   ....[8]....
        /*0098*/ 	.word	0xffffffff


	//   ....[9]....
        /*009c*/ 	.word	0xffffffff


	//   ....[10]....
        /*00a0*/ 	.word	0xffffffff


	//   ....[11]....
        /*00a4*/ 	.word	0xffffffff


	//   ....[12]....
        /*00a8*/ 	.word	0xffffffff


	//----- nvinfo : EIATTR_COOP_GROUP_INSTR_OFFSETS
	.align		4
.L_42:
        /*00ac*/ 	.byte	0x04, 0x28
        /*00ae*/ 	.short	(.L_44 - .L_43)


	//   ....[0]....
.L_43:
        /*00b0*/ 	.word	0x00000090


	//   ....[1]....
        /*00b4*/ 	.word	0x000004d0


	//   ....[2]....
        /*00b8*/ 	.word	0x00000660


	//   ....[3]....
        /*00bc*/ 	.word	0x00000800


	//   ....[4]....
        /*00c0*/ 	.word	0x00000900


	//   ....[5]....
        /*00c4*/ 	.word	0x00000a70


	//   ....[6]....
        /*00c8*/ 	.word	0x00000bd0


	//   ....[7]....
        /*00cc*/ 	.word	0x00001ca0


	//   ....[8]....
        /*00d0*/ 	.word	0x00002b10


	//   ....[9]....
        /*00d4*/ 	.word	0x00002d20


	//   ....[10]....
        /*00d8*/ 	.word	0x00002d50


	//   ....[11]....
        /*00dc*/ 	.word	0x00003510


	//   ....[12]....
        /*00e0*/ 	.word	0x00003740


	//----- nvinfo : EIATTR_VRC_CTA_INIT_COUNT
	.align		4
.L_44:
        /*00e4*/ 	.byte	0x02, 0x4a
        /*00e6*/ 	.byte	0x80
	.zero		1


	//----- nvinfo : EIATTR_SYSCALL_OFFSETS
	.align		4
        /*00e8*/ 	.byte	0x04, 0x46
        /*00ea*/ 	.short	(.L_46 - .L_45)


	//   ....[0]....
.L_45:
        /*00ec*/ 	.word	0x000050e0


	//   ....[1]....
        /*00f0*/ 	.word	0x00005220


	//   ....[2]....
        /*00f4*/ 	.word	0x00005a80


	//   ....[3]....
        /*00f8*/ 	.word	0x000070a0


	//   ....[4]....
        /*00fc*/ 	.word	0x00008650


	//   ....[5]....
        /*0100*/ 	.word	0x00009c20


	//----- nvinfo : EIATTR_MBARRIER_INSTR_OFFSETS
	.align		4
.L_46:
        /*0104*/ 	.byte	0x04, 0x39
        /*0106*/ 	.short	(.L_48 - .L_47)


	//   ....[0]....
.L_47:
        /*0108*/ 	.word	0x000005b0
        /*010c*/ 	.word	0x000000ff
        /*0110*/ 	.word	0x00000000
        /*0114*/ 	.short	0x0100
        /*0116*/ 	.byte	0x05
	.zero		1


	//   ....[1]....
        /*0118*/ 	.word	0x000005c0
        /*011c*/ 	.word	0x000000ff
        /*0120*/ 	.word	0x00000028
        /*0124*/ 	.short	0x0100
        /*0126*/ 	.byte	0x05
	.zero		1


	//   ....[2]....
        /*0128*/ 	.word	0x000005d0
        /*012c*/ 	.word	0x000000ff
        /*0130*/ 	.word	0x00000008
        /*0134*/ 	.short	0x0100
        /*0136*/ 	.byte	0x05
	.zero		1


	//   ....[3]....
        /*0138*/ 	.word	0x000005e0
        /*013c*/ 	.word	0x000000ff
        /*0140*/ 	.word	0x00000030
        /*0144*/ 	.short	0x0100
        /*0146*/ 	.byte	0x05
	.zero		1


	//   ....[4]....
        /*0148*/ 	.word	0x000005f0
        /*014c*/ 	.word	0x000000ff
        /*0150*/ 	.word	0x00000010
        /*0154*/ 	.short	0x0100
        /*0156*/ 	.byte	0x05
	.zero		1


	//   ....[5]....
        /*0158*/ 	.word	0x00000600
        /*015c*/ 	.word	0x000000ff
        /*0160*/ 	.word	0x00000038
        /*0164*/ 	.short	0x0100
        /*0166*/ 	.byte	0x05
	.zero		1


	//   ....[6]....
        /*0168*/ 	.word	0x00000610
        /*016c*/ 	.word	0x000000ff
        /*0170*/ 	.word	0x00000018
        /*0174*/ 	.short	0x0100
        /*0176*/ 	.byte	0x05
	.zero		1


	//   ....[7]....
        /*0178*/ 	.word	0x00000620
        /*017c*/ 	.word	0x000000ff
        /*0180*/ 	.word	0x00000040
        /*0184*/ 	.short	0x0100
        /*0186*/ 	.byte	0x05
	.zero		1


	//   ....[8]....
        /*0188*/ 	.word	0x00000630
        /*018c*/ 	.word	0x000000ff
        /*0190*/ 	.word	0x00000020
        /*0194*/ 	.short	0x0100
        /*0196*/ 	.byte	0x05
	.zero		1


	//   ....[9]....
        /*0198*/ 	.word	0x00000640
        /*019c*/ 	.word	0x000000ff
        /*01a0*/ 	.word	0x00000048
        /*01a4*/ 	.short	0x0100
        /*01a6*/ 	.byte	0x05
	.zero		1


	//   ....[10]....
        /*01a8*/ 	.word	0x00000770
        /*01ac*/ 	.word	0x000000ff
        /*01b0*/ 	.word	0x00000050
        /*01b4*/ 	.short	0x0100
        /*01b6*/ 	.byte	0x07
	.zero		1


	//   ....[11]....
        /*01b8*/ 	.word	0x00000780
        /*01bc*/ 	.word	0x000000ff
        /*01c0*/ 	.word	0x00000070
        /*01c4*/ 	.short	0x0100
        /*01c6*/ 	.byte	0x07
	.zero		1


	//   ....[12]....
        /*01c8*/ 	.word	0x00000790
        /*01cc*/ 	.word	0x000000ff
        /*01d0*/ 	.word	0x00000058
        /*01d4*/ 	.short	0x0100
        /*01d6*/ 	.byte	0x07
	.zero		1


	//   ....[13]....
        /*01d8*/ 	.word	0x000007a0
        /*01dc*/ 	.word	0x000000ff
        /*01e0*/ 	.word	0x00000078
        /*01e4*/ 	.short	0x0100
        /*01e6*/ 	.byte	0x07
	.zero		1


	//   ....[14]....
        /*01e8*/ 	.word	0x000007b0
        /*01ec*/ 	.word	0x000000ff
        /*01f0*/ 	.word	0x00000060
        /*01f4*/ 	.short	0x0100
        /*01f6*/ 	.byte	0x07
	.zero		1


	//   ....[15]....
        /*01f8*/ 	.word	0x000007c0
        /*01fc*/ 	.word	0x000000ff
        /*0200*/ 	.word	0x00000080
        /*0204*/ 	.short	0x0100
        /*0206*/ 	.byte	0x07
	.zero		1


	//   ....[16]....
        /*0208*/ 	.word	0x000007d0
        /*020c*/ 	.word	0x000000ff
        /*0210*/ 	.word	0x00000068
        /*0214*/ 	.short	0x0100
        /*0216*/ 	.byte	0x07
	.zero		1


	//   ....[17]....
        /*0218*/ 	.word	0x000007e0
        /*021c*/ 	.word	0x000000ff
        /*0220*/ 	.word	0x00000088
        /*0224*/ 	.short	0x0100
        /*0226*/ 	.byte	0x07
	.zero		1


	//   ....[18]....
        /*0228*/ 	.word	0x000008d0
        /*022c*/ 	.word	0x000000ff
        /*0230*/ 	.word	0x00000090
        /*0234*/ 	.short	0x0100
        /*0236*/ 	.byte	0x05
	.zero		1


	//   ....[19]....
        /*0238*/ 	.word	0x000008e0
        /*023c*/ 	.word	0x000000ff
        /*0240*/ 	.word	0x00000098
        /*0244*/ 	.short	0x0100
        /*0246*/ 	.byte	0x05
	.zero		1


	//   ....[20]....
        /*0248*/ 	.word	0x00000a20
        /*024c*/ 	.word	0x000000ff
        /*0250*/ 	.word	0x000000a0
        /*0254*/ 	.short	0x0100
        /*0256*/ 	.byte	0x05
	.zero		1


	//   ....[21]....
        /*0258*/ 	.word	0x00000a30
        /*025c*/ 	.word	0x000000ff
        /*0260*/ 	.word	0x000000b0
        /*0264*/ 	.short	0x0100
        /*0266*/ 	.byte	0x05
	.zero		1


	//   ....[22]....
        /*0268*/ 	.word	0x00000a40
        /*026c*/ 	.word	0x000000ff
        /*0270*/ 	.word	0x000000a8
        /*0274*/ 	.short	0x0100
        /*0276*/ 	.byte	0x05
	.zero		1


	//   ....[23]....
        /*0278*/ 	.word	0x00000a50
        /*027c*/ 	.word	0x000000ff
        /*0280*/ 	.word	0x000000b8
        /*0284*/ 	.short	0x0100
        /*0286*/ 	.byte	0x05
	.zero		1


	//   ....[24]....
        /*0288*/ 	.word	0x00000b80
        /*028c*/ 	.word	0x000000ff
        /*0290*/ 	.word	0x000000c0
        /*0294*/ 	.short	0x0100
        /*0296*/ 	.byte	0x07
	.zero		1


	//   ....[25]....
        /*0298*/ 	.word	0x00000b90
        /*029c*/ 	.word	0x000000ff
        /*02a0*/ 	.word	0x000000d0
        /*02a4*/ 	.short	0x0100
        /*02a6*/ 	.byte	0x07
	.zero		1


	//   ....[26]....
        /*02a8*/ 	.word	0x00000ba0
        /*02ac*/ 	.word	0x000000ff
        /*02b0*/ 	.word	0x000000c8
        /*02b4*/ 	.short	0x0100
        /*02b6*/ 	.byte	0x07
	.zero		1


	//   ....[27]....
        /*02b8*/ 	.word	0x00000bb0
        /*02bc*/ 	.word	0x000000ff
        /*02c0*/ 	.word	0x000000d8
        /*02c4*/ 	.short	0x0100
        /*02c6*/ 	.byte	0x07
	.zero		1


	//   ....[28]....
        /*02c8*/ 	.word	0x00000ca0
        /*02cc*/ 	.word	0x000000ff
        /*02d0*/ 	.word	0x000000e0
        /*02d4*/ 	.short	0x0100
        /*02d6*/ 	.byte	0x05
	.zero		1


	//   ....[29]....
        /*02d8*/ 	.word	0x00000cb0
        /*02dc*/ 	.word	0x000000ff
        /*02e0*/ 	.word	0x000000f0
        /*02e4*/ 	.short	0x0100
        /*02e6*/ 	.byte	0x05
	.zero		1


	//   ....[30]....
        /*02e8*/ 	.word	0x00000cc0
        /*02ec*/ 	.word	0x000000ff
        /*02f0*/ 	.word	0x000000e8
        /*02f4*/ 	.short	0x0100
        /*02f6*/ 	.byte	0x05
	.zero		1


	//   ....[31]....
        /*02f8*/ 	.word	0x00000cd0
        /*02fc*/ 	.word	0x000000ff
        /*0300*/ 	.word	0x000000f8
        /*0304*/ 	.short	0x0100
        /*0306*/ 	.byte	0x05
	.zero		1


	//   ....[32]....
        /*0308*/ 	.word	0x000015a0
        /*030c*/ 	.word	0x00000003
        /*0310*/ 	.word	0x000000f0
        /*0314*/ 	.short	0x010a
        /*0316*/ 	.byte	0xff
	.zero		1


	//   ....[33]....
        /*0318*/ 	.word	0x000015d0
        /*031c*/ 	.word	0x00000003
        /*0320*/ 	.word	0x000000e0
        /*0324*/ 	.short	0x0101
        /*0326*/ 	.byte	0xff
	.zero		1


	//   ....[34]....
        /*0328*/ 	.word	0x000016a0
        /*032c*/ 	.word	0x000000ff
        /*0330*/ 	.word	0x00000028
        /*0334*/ 	.short	0x010a
        /*0336*/ 	.byte	0x08
	.zero		1


	//   ....[35]....
        /*0338*/ 	.word	0x00001740
        /*033c*/ 	.word	0x000000ff
        /*0340*/ 	.word	0x00000028
        /*0344*/ 	.short	0x010a
        /*0346*/ 	.byte	0x21
	.zero		1


	//   ....[36]....
        /*0348*/ 	.word	0x00001890
        /*034c*/ 	.word	0x000000ff
        /*0350*/ 	.word	0x00000028
        /*0354*/ 	.short	0x010a
        /*0356*/ 	.byte	0x08
	.zero		1


	//   ....[37]....
        /*0358*/ 	.word	0x000019a0
        /*035c*/ 	.word	0x000000ff
        /*0360*/ 	.word	0x00000098
        /*0364*/ 	.short	0x0101
        /*0366*/ 	.byte	0x04
	.zero		1


	//   ....[38]....
        /*0368*/ 	.word	0x000019c0
        /*036c*/ 	.word	0x000000ff
        /*0370*/ 	.word	0x00000028
        /*0374*/ 	.short	0x010a
        /*0376*/ 	.byte	0x08
	.zero		1


	//   ....[39]....
        /*0378*/ 	.word	0x00001a40
        /*037c*/ 	.word	0x000000ff
        /*0380*/ 	.word	0x00000028
        /*0384*/ 	.short	0x010a
        /*0386*/ 	.byte	0x11
	.zero		1


	//   ....[40]....
        /*0388*/ 	.word	0x00001b90
        /*038c*/ 	.word	0x000000ff
        /*0390*/ 	.word	0x00000028
        /*0394*/ 	.short	0x010a
        /*0396*/ 	.byte	0x08
	.zero		1


	//   ....[41]....
        /*0398*/ 	.word	0x00001cd0
        /*039c*/ 	.word	0x00000002
        /*03a0*/ 	.word	0x000000a0
        /*03a4*/ 	.short	0x010a
        /*03a6*/ 	.byte	0xff
	.zero		1


	//   ....[42]....
        /*03a8*/ 	.word	0x00001d90
        /*03ac*/ 	.word	0x00000002
        /*03b0*/ 	.word	0x00000000
        /*03b4*/ 	.short	0x0101
        /*03b6*/ 	.byte	0xff
	.zero		1


	//   ....[43]....
        /*03b8*/ 	.word	0x000022f0
        /*03bc*/ 	.word	0x000000ff
        /*03c0*/ 	.word	0x00000000
        /*03c4*/ 	.short	0x010a
        /*03c6*/ 	.byte	0x05
	.zero		1


	//   ....[44]....
        /*03c8*/ 	.word	0x00002380
        /*03cc*/ 	.word	0x000000ff
        /*03d0*/ 	.word	0x00000000
        /*03d4*/ 	.short	0x010a
        /*03d6*/ 	.byte	0x05
	.zero		1


	//   ....[45]....
        /*03d8*/ 	.word	0x00002410
        /*03dc*/ 	.word	0x000000ff
        /*03e0*/ 	.word	0x00000000
        /*03e4*/ 	.short	0x010a
        /*03e6*/ 	.byte	0x05
	.zero		1


	//   ....[46]....
        /*03e8*/ 	.word	0x000024a0
        /*03ec*/ 	.word	0x000000ff
        /*03f0*/ 	.word	0x00000000
        /*03f4*/ 	.short	0x010a
        /*03f6*/ 	.byte	0x05
	.zero		1


	//   ....[47]....
        /*03f8*/ 	.word	0x00002540
        /*03fc*/ 	.word	0x00000000
        /*0400*/ 	.word	0x00000000
        /*0404*/ 	.short	0x010a
        /*0406*/ 	.byte	0xff
	.zero		1


	//   ....[48]....
        /*0408*/ 	.word	0x00002660
        /*040c*/ 	.word	0x00000000
        /*0410*/ 	.word	0x000000e0
        /*0414*/ 	.short	0x010a
        /*0416*/ 	.byte	0xff
	.zero		1


	//   ....[49]....
        /*0418*/ 	.word	0x000026c0
        /*041c*/ 	.word	0x00000004
        /*0420*/ 	.word	0x00000000
        /*0424*/ 	.short	0x0101
        /*0426*/ 	.byte	0xff
	.zero		1


	//   ....[50]....
        /*0428*/ 	.word	0x000026e0
        /*042c*/ 	.word	0x000000ff
        /*0430*/ 	.word	0x000000b0
        /*0434*/ 	.short	0x010a
        /*0436*/ 	.byte	0x05
	.zero		1


	//   ....[51]....
        /*0438*/ 	.word	0x00002800
        /*043c*/ 	.word	0x00000000
        /*0440*/ 	.word	0x000000a0
        /*0444*/ 	.short	0x010a
        /*0446*/ 	.byte	0xff
	.zero		1


	//   ....[52]....
        /*0448*/ 	.word	0x00002910
        /*044c*/ 	.word	0x00000000
        /*0450*/ 	.word	0x00000000
        /*0454*/ 	.short	0x0101
        /*0456*/ 	.byte	0xff
	.zero		1


	//   ....[53]....
        /*0458*/ 	.word	0x000029a0
        /*045c*/ 	.word	0x000000ff
        /*0460*/ 	.word	0x000000b0
        /*0464*/ 	.short	0x0106
        /*0466*/ 	.byte	0x05
	.zero		1


	//   ....[54]....
        /*0468*/ 	.word	0x000029c0
        /*046c*/ 	.word	0x000000ff
        /*0470*/ 	.word	0x000000b0
        /*0474*/ 	.short	0x010a
        /*0476*/ 	.byte	0x05
	.zero		1


	//   ....[55]....
        /*0478*/ 	.word	0x00002a50
        /*047c*/ 	.word	0x000000ff
        /*0480*/ 	.word	0x000000b0
        /*0484*/ 	.short	0x0106
        /*0486*/ 	.byte	0x04
	.zero		1


	//   ....[56]....
        /*0488*/ 	.word	0x00002a90
        /*048c*/ 	.word	0x00000000
        /*0490*/ 	.word	0x000000b0
        /*0494*/ 	.short	0x010a
        /*0496*/ 	.byte	0xff
	.zero		1


	//   ....[57]....
        /*0498*/ 	.word	0x00002f70
        /*049c*/ 	.word	0x00000000
        /*04a0*/ 	.word	0x000000a0
        /*04a4*/ 	.short	0x010a
        /*04a6*/ 	.byte	0xff
	.zero		1


	//   ....[58]....
        /*04a8*/ 	.word	0x00003070
        /*04ac*/ 	.word	0x00000003
        /*04b0*/ 	.word	0x00000000
        /*04b4*/ 	.short	0x0101
        /*04b6*/ 	.byte	0xff
	.zero		1


	//   ....[59]....
        /*04b8*/ 	.word	0x00003080
        /*04bc*/ 	.word	0x000000ff
        /*04c0*/ 	.word	0x00000000
        /*04c4*/ 	.short	0x010a
        /*04c6*/ 	.byte	0x04
	.zero		1


	//   ....[60]....
        /*04c8*/ 	.word	0x000030a0
        /*04cc*/ 	.word	0x000000ff
        /*04d0*/ 	.word	0x000000d0
        /*04d4*/ 	.short	0x010a
        /*04d6*/ 	.byte	0x09
	.zero		1


	//   ....[61]....
        /*04d8*/ 	.word	0x00003180
        /*04dc*/ 	.word	0x000000ff
        /*04e0*/ 	.word	0x00000000
        /*04e4*/ 	.short	0x010a
        /*04e6*/ 	.byte	0x07
	.zero		1


	//   ....[62]....
        /*04e8*/ 	.word	0x000032b0
        /*04ec*/ 	.word	0x000000ff
        /*04f0*/ 	.word	0x00000000
        /*04f4*/ 	.short	0x010a
        /*04f6*/ 	.byte	0x04
	.zero		1


	//   ....[63]....
        /*04f8*/ 	.word	0x00003460
        /*04fc*/ 	.word	0x000000ff
        /*0500*/ 	.word	0x00000000
        /*0504*/ 	.short	0x010a
        /*0506*/ 	.byte	0x05
	.zero		1


	//   ....[64]....
        /*0508*/ 	.word	0x000034f0
        /*050c*/ 	.word	0x000000ff
        /*0510*/ 	.word	0x00000000
        /*0514*/ 	.short	0x010a
        /*0516*/ 	.byte	0x07
	.zero		1


	//   ....[65]....
        /*0518*/ 	.word	0x00003970
        /*051c*/ 	.word	0x00000000
        /*0520*/ 	.word	0x000000a0
        /*0524*/ 	.short	0x010a
        /*0526*/ 	.byte	0xff
	.zero		1


	//   ....[66]....
        /*0528*/ 	.word	0x00003a30
        /*052c*/ 	.word	0x00000000
        /*0530*/ 	.word	0x00000000
        /*0534*/ 	.short	0x0101
        /*0536*/ 	.byte	0xff
	.zero		1


	//   ....[67]....
        /*0538*/ 	.word	0x00003d50
        /*053c*/ 	.word	0x000000ff
        /*0540*/ 	.word	0x00000098
        /*0544*/ 	.short	0x010a
        /*0546*/ 	.byte	0x07
	.zero		1


	//   ....[68]....
        /*0548*/ 	.word	0x00003f40
        /*054c*/ 	.word	0x000000ff
        /*0550*/ 	.word	0x00000070
        /*0554*/ 	.short	0x010a
        /*0556*/ 	.byte	0x07
	.zero		1


	//   ....[69]....
        /*0558*/ 	.word	0x000040b0
        /*055c*/ 	.word	0x000000ff
        /*0560*/ 	.word	0x00000050
        /*0564*/ 	.short	0x010b
        /*0566*/ 	.byte	0x07
	.zero		1


	//   ....[70]....
        /*0568*/ 	.word	0x000040c0
        /*056c*/ 	.word	0x000000ff
        /*0570*/ 	.word	0x00000000
        /*0574*/ 	.short	0x0101
        /*0576*/ 	.byte	0x08
	.zero		1


	//   ....[71]....
        /*0578*/ 	.word	0x000040e0
        /*057c*/ 	.word	0x000000ff
        /*0580*/ 	.word	0x00000078
        /*0584*/ 	.short	0x010a
        /*0586*/ 	.byte	0x07
	.zero		1


	//   ....[72]....
        /*0588*/ 	.word	0x00004240
        /*058c*/ 	.word	0x000000ff
        /*0590*/ 	.word	0x00000058
        /*0594*/ 	.short	0x010b
        /*0596*/ 	.byte	0x07
	.zero		1


	//   ....[73]....
        /*0598*/ 	.word	0x00004250
        /*059c*/ 	.word	0x000000ff
        /*05a0*/ 	.word	0x00000000
        /*05a4*/ 	.short	0x0101
        /*05a6*/ 	.byte	0x08
	.zero		1


	//   ....[74]....
        /*05a8*/ 	.word	0x00004260
        /*05ac*/ 	.word	0x000000ff
        /*05b0*/ 	.word	0x00000080
        /*05b4*/ 	.short	0x010a
        /*05b6*/ 	.byte	0x07
	.zero		1


	//   ....[75]....
        /*05b8*/ 	.word	0x00004400
        /*05bc*/ 	.word	0x000000ff
        /*05c0*/ 	.word	0x00000060
        /*05c4*/ 	.short	0x010b
        /*05c6*/ 	.byte	0x07
	.zero		1


	//   ....[76]....
        /*05c8*/ 	.word	0x00004470
        /*05cc*/ 	.word	0x000000ff
        /*05d0*/ 	.word	0x00000000
        /*05d4*/ 	.short	0x0101
        /*05d6*/ 	.byte	0x08
	.zero		1


	//   ....[77]....
        /*05d8*/ 	.word	0x000044a0
        /*05dc*/ 	.word	0x000000ff
        /*05e0*/ 	.word	0x00000088
        /*05e4*/ 	.short	0x010a
        /*05e6*/ 	.byte	0x07
	.zero		1


	//   ....[78]....
        /*05e8*/ 	.word	0x000046b0
        /*05ec*/ 	.word	0x000000ff
        /*05f0*/ 	.word	0x00000068
        /*05f4*/ 	.short	0x010b
        /*05f6*/ 	.byte	0x07
	.zero		1


	//   ....[79]....
        /*05f8*/ 	.word	0x000046d0
        /*05fc*/ 	.word	0x000000ff
        /*0600*/ 	.word	0x00000000
        /*0604*/ 	.short	0x0101
        /*0606*/ 	.byte	0x0d
	.zero		1


	//   ....[80]....
        /*0608*/ 	.word	0x00004700
        /*060c*/ 	.word	0x000000ff
        /*0610*/ 	.word	0x00000070
        /*0614*/ 	.short	0x010a
        /*0616*/ 	.byte	0x07
	.zero		1


	//   ....[81]....
        /*0618*/ 	.word	0x00004720
        /*061c*/ 	.word	0x000000ff
        /*0620*/ 	.word	0x00000078
        /*0624*/ 	.short	0x010a
        /*0626*/ 	.byte	0x07
	.zero		1


	//   ....[82]....
        /*0628*/ 	.word	0x00004740
        /*062c*/ 	.word	0x000000ff
        /*0630*/ 	.word	0x00000080
        /*0634*/ 	.short	0x010a
        /*0636*/ 	.byte	0x07
	.zero		1


	//   ....[83]....
        /*0638*/ 	.word	0x00004780
        /*063c*/ 	.word	0x00000000
        /*0640*/ 	.word	0x00000088
        /*0644*/ 	.short	0x010a
        /*0646*/ 	.byte	0xff
	.zero		1


	//   ....[84]....
        /*0648*/ 	.word	0x00004ab0
        /*064c*/ 	.word	0x00000000
        /*0650*/ 	.word	0x000000a0
        /*0654*/ 	.short	0x010a
        /*0656*/ 	.byte	0xff
	.zero		1


	//   ....[85]....
        /*0658*/ 	.word	0x00004bc0
        /*065c*/ 	.word	0x00000000
        /*0660*/ 	.word	0x00000000
        /*0664*/ 	.short	0x0101
        /*0666*/ 	.byte	0xff
	.zero		1


	//   ....[86]....
        /*0668*/ 	.word	0x00005620
        /*066c*/ 	.word	0x00000003
        /*0670*/ 	.word	0x00000050
        /*0674*/ 	.short	0x010a
        /*0676*/ 	.byte	0xff
	.zero		1


	//   ....[87]....
        /*0678*/ 	.word	0x00005660
        /*067c*/ 	.word	0x000000c1
        /*0680*/ 	.word	0x000000c0
        /*0684*/ 	.short	0x010a
        /*0686*/ 	.byte	0xff
	.zero		1


	//   ....[88]....
        /*0688*/ 	.word	0x00005790
        /*068c*/ 	.word	0x00000003
        /*0690*/ 	.word	0x00000050
        /*0694*/ 	.short	0x010a
        /*0696*/ 	.byte	0xff
	.zero		1


	//   ....[89]....
        /*0698*/ 	.word	0x000058f0
        /*069c*/ 	.word	0x00000000
        /*06a0*/ 	.word	0x00000000
        /*06a4*/ 	.short	0x0101
        /*06a6*/ 	.byte	0xff
	.zero		1


	//   ....[90]....
        /*06a8*/ 	.word	0x00005950
        /*06ac*/ 	.word	0x000000c1
        /*06b0*/ 	.word	0x000000c0
        /*06b4*/ 	.short	0x010a
        /*06b6*/ 	.byte	0xff
	.zero		1


	//   ....[91]....
        /*06b8*/ 	.word	0x00006d00
        /*06bc*/ 	.word	0x000000cc
        /*06c0*/ 	.word	0x00000050
        /*06c4*/ 	.short	0x010a
        /*06c6*/ 	.byte	0xff
	.zero		1


	//   ....[92]....
        /*06c8*/ 	.word	0x00006dd0
        /*06cc*/ 	.word	0x000000cc
        /*06d0*/ 	.word	0x00000050
        /*06d4*/ 	.short	0x010a
        /*06d6*/ 	.byte	0xff
	.zero		1


	//   ....[93]....
        /*06d8*/ 	.word	0x00006f10
        /*06dc*/ 	.word	0x00000003
        /*06e0*/ 	.word	0x00000000
        /*06e4*/ 	.short	0x0101
        /*06e6*/ 	.byte	0xff
	.zero		1


	//   ....[94]....
        /*06e8*/ 	.word	0x000082b0
        /*06ec*/ 	.word	0x00000000
        /*06f0*/ 	.word	0x00000050
        /*06f4*/ 	.short	0x010a
        /*06f6*/ 	.byte	0xff
	.zero		1


	//   ....[95]....
        /*06f8*/ 	.word	0x00008380
        /*06fc*/ 	.word	0x00000000
        /*0700*/ 	.word	0x00000050
        /*0704*/ 	.short	0x010a
        /*0706*/ 	.byte	0xff
	.zero		1


	//   ....[96]....
        /*0708*/ 	.word	0x000084e0
        /*070c*/ 	.word	0x00000000
        /*0710*/ 	.word	0x00000000
        /*0714*/ 	.short	0x0101
        /*0716*/ 	.byte	0xff
	.zero		1


	//   ....[97]....
        /*0718*/ 	.word	0x00009890
        /*071c*/ 	.word	0x00000000
        /*0720*/ 	.word	0x00000050
        /*0724*/ 	.short	0x010a
        /*0726*/ 	.byte	0xff
	.zero		1


	//   ....[98]....
        /*0728*/ 	.word	0x00009960
        /*072c*/ 	.word	0x00000000
        /*0730*/ 	.word	0x00000050
        /*0734*/ 	.short	0x010a
        /*0736*/ 	.byte	0xff
	.zero		1


	//   ....[99]....
        /*0738*/ 	.word	0x00009ac0
        /*073c*/ 	.word	0x00000000
        /*0740*/ 	.word	0x00000000
        /*0744*/ 	.short	0x0101
        /*0746*/ 	.byte	0xff
	.zero		1


	//   ....[100]....
        /*0748*/ 	.word	0x00009fb0
        /*074c*/ 	.word	0x000000ff
        /*0750*/ 	.word	0x00000000
        /*0754*/ 	.short	0x0101
        /*0756*/ 	.byte	0x05
	.zero		1


	//   ....[101]....
        /*0758*/ 	.word	0x0000af30
        /*075c*/ 	.word	0x00000003
        /*0760*/ 	.word	0x000000f0
        /*0764*/ 	.short	0x010a
        /*0766*/ 	.byte	0xff
	.zero		1


	//   ....[102]....
        /*0768*/ 	.word	0x0000af90
        /*076c*/ 	.word	0x00000002
        /*0770*/ 	.word	0x00000028
        /*0774*/ 	.short	0x010a
        /*0776*/ 	.byte	0xff
	.zero		1


	//   ....[103]....
        /*0778*/ 	.word	0x0000aff0
        /*077c*/ 	.word	0x00000002
        /*0780*/ 	.word	0x00000028
        /*0784*/ 	.short	0x010a
        /*0786*/ 	.byte	0xff
	.zero		1


	//   ....[104]....
        /*0788*/ 	.word	0x0000b040
        /*078c*/ 	.word	0x00000002
        /*0790*/ 	.word	0x000000a0
        /*0794*/ 	.short	0x010a
        /*0796*/ 	.byte	0xff
	.zero		1


	//   ....[105]....
        /*0798*/ 	.word	0x0000b0a0
        /*079c*/ 	.word	0x00000000
        /*07a0*/ 	.word	0x00000000
        /*07a4*/ 	.short	0x010a
        /*07a6*/ 	.byte	0xff
	.zero		1


	//   ....[106]....
        /*07a8*/ 	.word	0x0000b100
        /*07ac*/ 	.word	0x00000000
        /*07b0*/ 	.word	0x00000000
        /*07b4*/ 	.short	0x010a
        /*07b6*/ 	.byte	0xff
	.zero		1


	//   ....[107]....
        /*07b8*/ 	.word	0x0000b160
        /*07bc*/ 	.word	0x00000000
        /*07c0*/ 	.word	0x00000000
        /*07c4*/ 	.short	0x010a
        /*07c6*/ 	.byte	0xff
	.zero		1


	//   ....[108]....
        /*07c8*/ 	.word	0x0000b1c0
        /*07cc*/ 	.word	0x00000000
        /*07d0*/ 	.word	0x00000000
        /*07d4*/ 	.short	0x010a
        /*07d6*/ 	.byte	0xff
	.zero		1


	//   ....[109]....
        /*07d8*/ 	.word	0x0000b210
        /*07dc*/ 	.word	0x00000000
        /*07e0*/ 	.word	0x000000e0
        /*07e4*/ 	.short	0x010a
        /*07e6*/ 	.byte	0xff
	.zero		1


	//   ....[110]....
        /*07e8*/ 	.word	0x0000b270
        /*07ec*/ 	.word	0x00000000
        /*07f0*/ 	.word	0x000000b0
        /*07f4*/ 	.short	0x010a
        /*07f6*/ 	.byte	0xff
	.zero		1


	//   ....[111]....
        /*07f8*/ 	.word	0x0000b2c0
        /*07fc*/ 	.word	0x00000000
        /*0800*/ 	.word	0x000000a0
        /*0804*/ 	.short	0x010a
        /*0806*/ 	.byte	0xff
	.zero		1


	//   ....[112]....
        /*0808*/ 	.word	0x0000b320
        /*080c*/ 	.word	0x00000000
        /*0810*/ 	.word	0x000000b0
        /*0814*/ 	.short	0x010a
        /*0816*/ 	.byte	0xff
	.zero		1


	//   ....[113]....
        /*0818*/ 	.word	0x0000b370
        /*081c*/ 	.word	0x00000000
        /*0820*/ 	.word	0x000000a0
        /*0824*/ 	.short	0x010a
        /*0826*/ 	.byte	0xff
	.zero		1


	//   ....[114]....
        /*0828*/ 	.word	0x0000b3d0
        /*082c*/ 	.word	0x00000003
        /*0830*/ 	.word	0x000000d0
        /*0834*/ 	.short	0x010a
        /*0836*/ 	.byte	0xff
	.zero		1


	//   ....[115]....
        /*0838*/ 	.word	0x0000b430
        /*083c*/ 	.word	0x00000000
        /*0840*/ 	.word	0x00000000
        /*0844*/ 	.short	0x010a
        /*0846*/ 	.byte	0xff
	.zero		1


	//   ....[116]....
        /*0848*/ 	.word	0x0000b490
        /*084c*/ 	.word	0x00000000
        /*0850*/ 	.word	0x00000000
        /*0854*/ 	.short	0x010a
        /*0856*/ 	.byte	0xff
	.zero		1


	//   ....[117]....
        /*0858*/ 	.word	0x0000b4f0
        /*085c*/ 	.word	0x00000000
        /*0860*/ 	.word	0x00000000
        /*0864*/ 	.short	0x010a
        /*0866*/ 	.byte	0xff
	.zero		1


	//   ....[118]....
        /*0868*/ 	.word	0x0000b540
        /*086c*/ 	.word	0x00000000
        /*0870*/ 	.word	0x000000a0
        /*0874*/ 	.short	0x010a
        /*0876*/ 	.byte	0xff
	.zero		1


	//   ....[119]....
        /*0878*/ 	.word	0x0000b5a0
        /*087c*/ 	.word	0x00000000
        /*0880*/ 	.word	0x00000098
        /*0884*/ 	.short	0x010a
        /*0886*/ 	.byte	0xff
	.zero		1


	//   ....[120]....
        /*0888*/ 	.word	0x0000b600
        /*088c*/ 	.word	0x00000003
        /*0890*/ 	.word	0x00000070
        /*0894*/ 	.short	0x010a
        /*0896*/ 	.byte	0xff
	.zero		1


	//   ....[121]....
        /*0898*/ 	.word	0x0000b660
        /*089c*/ 	.word	0x00000003
        /*08a0*/ 	.word	0x00000078
        /*08a4*/ 	.short	0x010a
        /*08a6*/ 	.byte	0xff
	.zero		1


	//   ....[122]....
        /*08a8*/ 	.word	0x0000b6c0
        /*08ac*/ 	.word	0x00000003
        /*08b0*/ 	.word	0x00000080
        /*08b4*/ 	.short	0x010a
        /*08b6*/ 	.byte	0xff
	.zero		1


	//   ....[123]....
        /*08b8*/ 	.word	0x0000b720
        /*08bc*/ 	.word	0x00000003
        /*08c0*/ 	.word	0x00000088
        /*08c4*/ 	.short	0x010a
        /*08c6*/ 	.byte	0xff
	.zero		1


	//   ....[124]....
        /*08c8*/ 	.word	0x0000b780
        /*08cc*/ 	.word	0x00000000
        /*08d0*/ 	.word	0x00000070
        /*08d4*/ 	.short	0x010a
        /*08d6*/ 	.byte	0xff
	.zero		1


	//   ....[125]....
        /*08d8*/ 	.word	0x0000b7e0
        /*08dc*/ 	.word	0x00000000
        /*08e0*/ 	.word	0x00000078
        /*08e4*/ 	.short	0x010a
        /*08e6*/ 	.byte	0xff
	.zero		1


	//   ....[126]....
        /*08e8*/ 	.word	0x0000b840
        /*08ec*/ 	.word	0x00000000
        /*08f0*/ 	.word	0x00000080
        /*08f4*/ 	.short	0x010a
        /*08f6*/ 	.byte	0xff
	.zero		1


	//   ....[127]....
        /*08f8*/ 	.word	0x0000b890
        /*08fc*/ 	.word	0x00000000
        /*0900*/ 	.word	0x000000a0
        /*0904*/ 	.short	0x010a
        /*0906*/ 	.byte	0xff
	.zero		1


	//   ....[128]....
        /*0908*/ 	.word	0x0000b8e0
        /*090c*/ 	.word	0x00000003
        /*0910*/ 	.word	0x00000050
        /*0914*/ 	.short	0x010a
        /*0916*/ 	.byte	0xff
	.zero		1


	//   ....[129]....
        /*0918*/ 	.word	0x0000b930
        /*091c*/ 	.word	0x000000c1
        /*0920*/ 	.word	0x000000c0
        /*0924*/ 	.short	0x010a
        /*0926*/ 	.byte	0xff
	.zero		1


	//   ....[130]....
        /*0928*/ 	.word	0x0000b980
        /*092c*/ 	.word	0x000000cc
        /*0930*/ 	.word	0x00000050
        /*0934*/ 	.short	0x010a
        /*0936*/ 	.byte	0xff
	.zero		1


	//   ....[131]....
        /*0938*/ 	.word	0x0000b9d0
        /*093c*/ 	.word	0x00000000
        /*0940*/ 	.word	0x00000050
        /*0944*/ 	.short	0x010a
        /*0946*/ 	.byte	0xff
	.zero		1


	//   ....[132]....
        /*0948*/ 	.word	0x0000ba20
        /*094c*/ 	.word	0x00000000
        /*0950*/ 	.word	0x00000050
        /*0954*/ 	.short	0x010a
        /*0956*/ 	.byte	0xff
	.zero		1


	//----- nvinfo : EIATTR_NUM_MBARRIERS
	.align		4
.L_48:
        /*0958*/ 	.byte	0x03, 0x38
        /*095a*/ 	.short	0x0020


	//----- nvinfo : EIATTR_EXIT_INSTR_OFFSETS
	.align		4
        /*095c*/ 	.byte	0x04, 0x1c
        /*095e*/ 	.short	(.L_50 - .L_49)


	//   ....[0]....
.L_49:
        /*0960*/ 	.word	0x00002570


	//   ....[1]....
        /*0964*/ 	.word	0x00002a60


	//   ....[2]....
        /*0968*/ 	.word	0x00002ac0


	//   ....[3]....
        /*096c*/ 	.word	0x00003750


	//   ....[4]....
        /*0970*/ 	.word	0x000047b0


	//   ....[5]....
        /*0974*/ 	.word	0x000047f0


	//   ....[6]....
        /*0978*/ 	.word	0x0000af20


	//----- nvinfo : EIATTR_MAX_THREADS
	.align		4
.L_50:
        /*097c*/ 	.byte	0x04, 0x05
        /*097e*/ 	.short	(.L_52 - .L_51)
.L_51:
        /*0980*/ 	.word	0x00000100
        /*0984*/ 	.word	0x00000001
        /*0988*/ 	.word	0x00000001


	//----- nvinfo : EIATTR_CRS_STACK_SIZE
	.align		4
.L_52:
        /*098c*/ 	.byte	0x04, 0x1e
        /*098e*/ 	.short	(.L_54 - .L_53)
.L_53:
        /*0990*/ 	.word	0x00000000


	//----- nvinfo : EIATTR_CBANK_PARAM_SIZE
	.align		4
.L_54:
        /*0994*/ 	.byte	0x03, 0x19
        /*0996*/ 	.short	0x0800


	//----- nvinfo : EIATTR_PARAM_CBANK
	.align		4
        /*0998*/ 	.byte	0x04, 0x0a
        /*099a*/ 	.short	(.L_56 - .L_55)
	.align		4
.L_55:
        /*099c*/ 	.word	index@(.nv.constant0._ZN7cutlass13device_kernelINS_4gemm6kernel13GemmUniversalIN4cute5tupleIJiiiiEEENS1_10collective13CollectiveMmaINS1_35MainloopSm100TmaUmmaWarpSpecializedILi5ELi2ELi2ENS5_IJNS4_1CILi1EEESB_SB_EEEEENS5_IJNSA_ILi128EEENSA_ILi256EEENSA_ILi32EEEEEENS_12float_e5m2_tENS5_IJlSB_lEEESI_SJ_NS4_8TiledMMAINS4_8MMA_AtomIJNS4_10MMA_TraitsINS4_19SM100_MMA_F8F6F4_SSEJSI_SI_fSE_SF_NS4_17integral_constantINS4_4UMMA5MajorELSQ_0EEESR_NSO_INSP_7ScaleInELSS_0EEEST_EEEEEENS4_6LayoutISC_NS5_IJNSA_ILi0EEESX_SX_EEEEENS5_IJNS4_10UnderscoreES10_S10_EEEEENS4_13SM90_TMA_LOADENS4_14ComposedLayoutINS4_7SwizzleILi1ELi4ELi3EEENS4_18smem_ptr_flag_bitsILi8EEENSW_INS5_IJNSA_ILi8EEESG_EEENS5_IJSG_SB_EEEEEEEvNS4_8identityES13_S1D_vS1E_EENS_8epilogue10collective18CollectiveEpilogueINS1G_23Sm100TmaWarpSpecializedILi4ELi2ELi64ELb0ELb0EEEJSH_NS5_IJNSW_ISE_SB_EENSW_INSA_ILi64EEESB_EEEEESI_SJ_SI_SJ_NS1G_6fusion15FusionCallbacksIS1K_NS1P_17LinearCombinationISI_fSI_fLNS_15FloatRoundStyleE2EEESH_S1O_JEEENS4_5SM1004TMEM4LOAD26SM100_TMEM_LOAD_32dp32b64xES13_NS14_INS15_ILi2ELi4ELi3EEES18_NSW_INS5_IJS19_S1M_EEENS5_IJS1M_SB_EEEEEEENS4_39AutoVectorizingCopyWithAssumedAlignmentILi128EEENS4_14SM90_TMA_STOREES23_S25_S25_EEEvvEEEEvNT_6ParamsE)
        /*09a0*/ 	.short	0x0380
        /*09a2*/ 	.short	0x0800


	//----- nvinfo : EIATTR_SW_WAR
	.align		4
.L_56:
        /*09a4*/ 	.byte	0x04, 0x36
        /*09a6*/ 	.short	(.L_58 - .L_57)
.L_57:
        /*09a8*/ 	.word	0x00000008
.L_58:


//--------------------- .nv.callgraph             --------------------------
	.section	.nv.callgraph,"",@"SHT_CUDA_CALLGRAPH"
	.align	4
	.sectionentsize	8
	.align		4
        /*0000*/ 	.word	0x00000000
	.align		4
        /*0004*/ 	.word	0xffffffff
	.align		4
        /*0008*/ 	.word	index@(_ZN7cutlass13device_kernelINS_4gemm6kernel13GemmUniversalIN4cute5tupleIJiiiiEEENS1_10collective13CollectiveMmaINS1_35MainloopSm100TmaUmmaWarpSpecializedILi5ELi2ELi2ENS5_IJNS4_1CILi1EEESB_SB_EEEEENS5_IJNSA_ILi128EEENSA_ILi256EEENSA_ILi32EEEEEENS_12float_e5m2_tENS5_IJlSB_lEEESI_SJ_NS4_8TiledMMAINS4_8MMA_AtomIJNS4_10MMA_TraitsINS4_19SM100_MMA_F8F6F4_SSEJSI_SI_fSE_SF_NS4_17integral_constantINS4_4UMMA5MajorELSQ_0EEESR_NSO_INSP_7ScaleInELSS_0EEEST_EEEEEENS4_6LayoutISC_NS5_IJNSA_ILi0EEESX_SX_EEEEENS5_IJNS4_10UnderscoreES10_S10_EEEEENS4_13SM90_TMA_LOADENS4_14ComposedLayoutINS4_7SwizzleILi1ELi4ELi3EEENS4_18smem_ptr_flag_bitsILi8EEENSW_INS5_IJNSA_ILi8EEESG_EEENS5_IJSG_SB_EEEEEEEvNS4_8identityES13_S1D_vS1E_EENS_8epilogue10collective18CollectiveEpilogueINS1G_23Sm100TmaWarpSpecializedILi4ELi2ELi64ELb0ELb0EEEJSH_NS5_IJNSW_ISE_SB_EENSW_INSA_ILi64EEESB_EEEEESI_SJ_SI_SJ_NS1G_6fusion15FusionCallbacksIS1K_NS1P_17LinearCombinationISI_fSI_fLNS_15FloatRoundStyleE2EEESH_S1O_JEEENS4_5SM1004TMEM4LOAD26SM100_TMEM_LOAD_32dp32b64xES13_NS14_INS15_ILi2ELi4ELi3EEES18_NSW_INS5_IJS19_S1M_EEENS5_IJS1M_SB_EEEEEEENS4_39AutoVectorizingCopyWithAssumedAlignmentILi128EEENS4_14SM90_TMA_STOREES23_S25_S25_EEEvvEEEEvNT_6ParamsE)
	.align		4
        /*000c*/ 	.word	index@(__assertfail)
	.align		4
        /*0010*/ 	.word	0x00000000
	.align		4
        /*0014*/ 	.word	0xfffffffe
	.align		4
        /*0018*/ 	.word	0x00000000
	.align		4
        /*001c*/ 	.word	0xfffffffd
	.align		4
        /*0020*/ 	.word	0x00000000
	.align		4
        /*0024*/ 	.word	0xfffffffc


//--------------------- .nv.constant4             --------------------------
	.section	.nv.constant4,"a",@progbits
	.align	8
	.align		8
.nv.constant4:
        /*0000*/ 	.dword	__assertfail
	.align		8
        /*0008*/ 	.dword	__unnamed_1
	.align		8
        /*0010*/ 	.dword	__unnamed_2
	.align		8
        /*0018*/ 	.dword	__unnamed_3
	.align		8
        /*0020*/ 	.dword	_ZN39_INTERNAL_5d1b0e81_4_k_cu_bd7a11ee_96814cuda3std3__45__cpo5beginE
	.align		8
        /*0028*/ 	.dword	_ZN39_INTERNAL_5d1b0e81_4_k_cu_bd7a11ee_96814cuda3std3__45__cpo3endE
	.align		8
        /*0030*/ 	.dword	_ZN39_INTERNAL_5d1b0e81_4_k_cu_bd7a11ee_96814cuda3std3__45__cpo6cbeginE
	.align		8
        /*0038*/ 	.dword	_ZN39_INTERNAL_5d1b0e81_4_k_cu_bd7a11ee_96814cuda3std3__45__cpo4cendE
	.align		8
        /*0040*/ 	.dword	_ZN39_INTERNAL_5d1b0e81_4_k_cu_bd7a11ee_96814cuda3std3__441_GLOBAL__N__5d1b0e81_4_k_cu_bd7a11ee_96816ignoreE
	.align		8
        /*0048*/ 	.dword	_ZN39_INTERNAL_5d1b0e81_4_k_cu_bd7a11ee_96814cuda3std3__419piecewise_constructE
	.align		8
        /*0050*/ 	.dword	_ZN39_INTERNAL_5d1b0e81_4_k_cu_bd7a11ee_96814cuda3std3__48in_placeE
	.align		8
        /*0058*/ 	.dword	_ZN39_INTERNAL_5d1b0e81_4_k_cu_bd7a11ee_96814cuda3std6ranges3__45__cpo4swapE
	.align		8
        /*0060*/ 	.dword	_ZN39_INTERNAL_5d1b0e81_4_k_cu_bd7a11ee_96814cuda3std6ranges3__45__cpo9iter_moveE
	.align		8
        /*0068*/ 	.dword	_ZN39_INTERNAL_5d1b0e81_4_k_cu_bd7a11ee_96814cute7productE
	.align		8
        /*0070*/ 	.dword	_ZN39_INTERNAL_5d1b0e81_4_k_cu_bd7a11ee_96814cute1_E
	.align		8
        /*0078*/ 	.dword	$str$25
	.align		8
        /*0080*/ 	.dword	$str$26
	.align		8
        /*0088*/ 	.dword	$str$27
	.align		8
        /*0090*/ 	.dword	$str$28


//--------------------- .text._ZN7cutlass13device_kernelINS_4gemm6kernel13GemmUniversalIN4cute5tupleIJiiiiEEENS1_10collective13CollectiveMmaINS1_35MainloopSm100TmaUmmaWarpSpecializedILi5ELi2ELi2ENS5_IJNS4_1CILi1EEESB_SB_EEEEENS5_IJNSA_ILi128EEENSA_ILi256EEENSA_ILi32EEEEEENS_12float_e5m2_tENS5_IJlSB_lEEESI_SJ_NS4_8TiledMMAINS4_8MMA_AtomIJNS4_10MMA_TraitsINS4_19SM100_MMA_F8F6F4_SSEJSI_SI_fSE_SF_NS4_17integral_constantINS4_4UMMA5MajorELSQ_0EEESR_NSO_INSP_7ScaleInELSS_0EEEST_EEEEEENS4_6LayoutISC_NS5_IJNSA_ILi0EEESX_SX_EEEEENS5_IJNS4_10UnderscoreES10_S10_EEEEENS4_13SM90_TMA_LOADENS4_14ComposedLayoutINS4_7SwizzleILi1ELi4ELi3EEENS4_18smem_ptr_flag_bitsILi8EEENSW_INS5_IJNSA_ILi8EEESG_EEENS5_IJSG_SB_EEEEEEEvNS4_8identityES13_S1D_vS1E_EENS_8epilogue10collective18CollectiveEpilogueINS1G_23Sm100TmaWarpSpecializedILi4ELi2ELi64ELb0ELb0EEEJSH_NS5_IJNSW_ISE_SB_EENSW_INSA_ILi64EEESB_EEEEESI_SJ_SI_SJ_NS1G_6fusion15FusionCallbacksIS1K_NS1P_17LinearCombinationISI_fSI_fLNS_15FloatRoundStyleE2EEESH_S1O_JEEENS4_5SM1004TMEM4LOAD26SM100_TMEM_LOAD_32dp32b64xES13_NS14_INS15_ILi2ELi4ELi3EEES18_NSW_INS5_IJS19_S1M_EEENS5_IJS1M_SB_EEEEEEENS4_39AutoVectorizingCopyWithAssumedAlignmentILi128EEENS4_14SM90_TMA_STOREES23_S25_S25_EEEvvEEEEvNT_6ParamsE --------------------------
	.section	.text._ZN7cutlass13device_kernelINS_4gemm6kernel13GemmUniversalIN4cute5tupleIJiiiiEEENS1_10collective13CollectiveMmaINS1_35MainloopSm100TmaUmmaWarpSpecializedILi5ELi2ELi2ENS5_IJNS4_1CILi1EEESB_SB_EEEEENS5_IJNSA_ILi128EEENSA_ILi256EEENSA_ILi32EEEEEENS_12float_e5m2_tENS5_IJlSB_lEEESI_SJ_NS4_8TiledMMAINS4_8MMA_AtomIJNS4_10MMA_TraitsINS4_19SM100_MMA_F8F6F4_SSEJSI_SI_fSE_SF_NS4_17integral_constantINS4_4UMMA5MajorELSQ_0EEESR_NSO_INSP_7ScaleInELSS_0EEEST_EEEEEENS4_6LayoutISC_NS5_IJNSA_ILi0EEESX_SX_EEEEENS5_IJNS4_10UnderscoreES10_S10_EEEEENS4_13SM90_TMA_LOADENS4_14ComposedLayoutINS4_7SwizzleILi1ELi4ELi3EEENS4_18smem_ptr_flag_bitsILi8EEENSW_INS5_IJNSA_ILi8EEESG_EEENS5_IJSG_SB_EEEEEEEvNS4_8identityES13_S1D_vS1E_EENS_8epilogue10collective18CollectiveEpilogueINS1G_23Sm100TmaWarpSpecializedILi4ELi2ELi64ELb0ELb0EEEJSH_NS5_IJNSW_ISE_SB_EENSW_INSA_ILi64EEESB_EEEEESI_SJ_SI_SJ_NS1G_6fusion15FusionCallbacksIS1K_NS1P_17LinearCombinationISI_fSI_fLNS_15FloatRoundStyleE2EEESH_S1O_JEEENS4_5SM1004TMEM4LOAD26SM100_TMEM_LOAD_32dp32b64xES13_NS14_INS15_ILi2ELi4ELi3EEES18_NSW_INS5_IJS19_S1M_EEENS5_IJS1M_SB_EEEEEEENS4_39AutoVectorizingCopyWithAssumedAlignmentILi128EEENS4_14SM90_TMA_STOREES23_S25_S25_EEEvvEEEEvNT_6ParamsE,"ax",@progbits
	.align	128
.text._ZN7cutlass13device_kernelINS_4gemm6kernel13GemmUniversalIN4cute5tupleIJiiiiEEENS1_10collective13CollectiveMmaINS1_35MainloopSm100TmaUmmaWarpSpecializedILi5ELi2ELi2ENS5_IJNS4_1CILi1EEESB_SB_EEEEENS5_IJNSA_ILi128EEENSA_ILi256EEENSA_ILi32EEEEEENS_12float_e5m2_tENS5_IJlSB_lEEESI_SJ_NS4_8TiledMMAINS4_8MMA_AtomIJNS4_10MMA_TraitsINS4_19SM100_MMA_F8F6F4_SSEJSI_SI_fSE_SF_NS4_17integral_constantINS4_4UMMA5MajorELSQ_0EEESR_NSO_INSP_7ScaleInELSS_0EEEST_EEEEEENS4_6LayoutISC_NS5_IJNSA_ILi0EEESX_SX_EEEEENS5_IJNS4_10UnderscoreES10_S10_EEEEENS4_13SM90_TMA_LOADENS4_14ComposedLayoutINS4_7SwizzleILi1ELi4ELi3EEENS4_18smem_ptr_flag_bitsILi8EEENSW_INS5_IJNSA_ILi8EEESG_EEENS5_IJSG_SB_EEEEEEEvNS4_8identityES13_S1D_vS1E_EENS_8epilogue10collective18CollectiveEpilogueINS1G_23Sm100TmaWarpSpecializedILi4ELi2ELi64ELb0ELb0EEEJSH_NS5_IJNSW_ISE_SB_EENSW_INSA_ILi64EEESB_EEEEESI_SJ_SI_SJ_NS1G_6fusion15FusionCallbacksIS1K_NS1P_17LinearCombinationISI_fSI_fLNS_15FloatRoundStyleE2EEESH_S1O_JEEENS4_5SM1004TMEM4LOAD26SM100_TMEM_LOAD_32dp32b64xES13_NS14_INS15_ILi2ELi4ELi3EEES18_NSW_INS5_IJS19_S1M_EEENS5_IJS1M_SB_EEEEEEENS4_39AutoVectorizingCopyWithAssumedAlignmentILi128EEENS4_14SM90_TMA_STOREES23_S25_S25_EEEvvEEEEvNT_6ParamsE:
        .type           _ZN7cutlass13device_kernelINS_4gemm6kernel13GemmUniversalIN4cute5tupleIJiiiiEEENS1_10collective13CollectiveMmaINS1_35MainloopSm100TmaUmmaWarpSpecializedILi5ELi2ELi2ENS5_IJNS4_1CILi1EEESB_SB_EEEEENS5_IJNSA_ILi128EEENSA_ILi256EEENSA_ILi32EEEEEENS_12float_e5m2_tENS5_IJlSB_lEEESI_SJ_NS4_8TiledMMAINS4_8MMA_AtomIJNS4_10MMA_TraitsINS4_19SM100_MMA_F8F6F4_SSEJSI_SI_fSE_SF_NS4_17integral_constantINS4_4UMMA5MajorELSQ_0EEESR_NSO_INSP_7ScaleInELSS_0EEEST_EEEEEENS4_6LayoutISC_NS5_IJNSA_ILi0EEESX_SX_EEEEENS5_IJNS4_10UnderscoreES10_S10_EEEEENS4_13SM90_TMA_LOADENS4_14ComposedLayoutINS4_7SwizzleILi1ELi4ELi3EEENS4_18smem_ptr_flag_bitsILi8EEENSW_INS5_IJNSA_ILi8EEESG_EEENS5_IJSG_SB_EEEEEEEvNS4_8identityES13_S1D_vS1E_EENS_8epilogue10collective18CollectiveEpilogueINS1G_23Sm100TmaWarpSpecializedILi4ELi2ELi64ELb0ELb0EEEJSH_NS5_IJNSW_ISE_SB_EENSW_INSA_ILi64EEESB_EEEEESI_SJ_SI_SJ_NS1G_6fusion15FusionCallbacksIS1K_NS1P_17LinearCombinationISI_fSI_fLNS_15FloatRoundStyleE2EEESH_S1O_JEEENS4_5SM1004TMEM4LOAD26SM100_TMEM_LOAD_32dp32b64xES13_NS14_INS15_ILi2ELi4ELi3EEES18_NSW_INS5_IJS19_S1M_EEENS5_IJS1M_SB_EEEEEEENS4_39AutoVectorizingCopyWithAssumedAlignmentILi128EEENS4_14SM90_TMA_STOREES23_S25_S25_EEEvvEEEEvNT_6ParamsE,@function
        .size           _ZN7cutlass13device_kernelINS_4gemm6kernel13GemmUniversalIN4cute5tupleIJiiiiEEENS1_10collective13CollectiveMmaINS1_35MainloopSm100TmaUmmaWarpSpecializedILi5ELi2ELi2ENS5_IJNS4_1CILi1EEESB_SB_EEEEENS5_IJNSA_ILi128EEENSA_ILi256EEENSA_ILi32EEEEEENS_12float_e5m2_tENS5_IJlSB_lEEESI_SJ_NS4_8TiledMMAINS4_8MMA_AtomIJNS4_10MMA_TraitsINS4_19SM100_MMA_F8F6F4_SSEJSI_SI_fSE_SF_NS4_17integral_constantINS4_4UMMA5MajorELSQ_0EEESR_NSO_INSP_7ScaleInELSS_0EEEST_EEEEEENS4_6LayoutISC_NS5_IJNSA_ILi0EEESX_SX_EEEEENS5_IJNS4_10UnderscoreES10_S10_EEEEENS4_13SM90_TMA_LOADENS4_14ComposedLayoutINS4_7SwizzleILi1ELi4ELi3EEENS4_18smem_ptr_flag_bitsILi8EEENSW_INS5_IJNSA_ILi8EEESG_EEENS5_IJSG_SB_EEEEEEEvNS4_8identityES13_S1D_vS1E_EENS_8epilogue10collective18CollectiveEpilogueINS1G_23Sm100TmaWarpSpecializedILi4ELi2ELi64ELb0ELb0EEEJSH_NS5_IJNSW_ISE_SB_EENSW_INSA_ILi64EEESB_EEEEESI_SJ_SI_SJ_NS1G_6fusion15FusionCallbacksIS1K_NS1P_17LinearCombinationISI_fSI_fLNS_15FloatRoundStyleE2EEESH_S1O_JEEENS4_5SM1004TMEM4LOAD26SM100_TMEM_LOAD_32dp32b64xES13_NS14_INS15_ILi2ELi4ELi3EEES18_NSW_INS5_IJS19_S1M_EEENS5_IJS1M_SB_EEEEEEENS4_39AutoVectorizingCopyWithAssumedAlignmentILi128EEENS4_14SM90_TMA_STOREES23_S25_S25_EEEvvEEEEvNT_6ParamsE,(.L_x_170 - _ZN7cutlass13device_kernelINS_4gemm6kernel13GemmUniversalIN4cute5tupleIJiiiiEEENS1_10collective13CollectiveMmaINS1_35MainloopSm100TmaUmmaWarpSpecializedILi5ELi2ELi2ENS5_IJNS4_1CILi1EEESB_SB_EEEEENS5_IJNSA_ILi128EEENSA_ILi256EEENSA_ILi32EEEEEENS_12float_e5m2_tENS5_IJlSB_lEEESI_SJ_NS4_8TiledMMAINS4_8MMA_AtomIJNS4_10MMA_TraitsINS4_19SM100_MMA_F8F6F4_SSEJSI_SI_fSE_SF_NS4_17integral_constantINS4_4UMMA5MajorELSQ_0EEESR_NSO_INSP_7ScaleInELSS_0EEEST_EEEEEENS4_6LayoutISC_NS5_IJNSA_ILi0EEESX_SX_EEEEENS5_IJNS4_10UnderscoreES10_S10_EEEEENS4_13SM90_TMA_LOADENS4_14ComposedLayoutINS4_7SwizzleILi1ELi4ELi3EEENS4_18smem_ptr_flag_bitsILi8EEENSW_INS5_IJNSA_ILi8EEESG_EEENS5_IJSG_SB_EEEEEEEvNS4_8identityES13_S1D_vS1E_EENS_8epilogue10collective18CollectiveEpilogueINS1G_23Sm100TmaWarpSpecializedILi4ELi2ELi64ELb0ELb0EEEJSH_NS5_IJNSW_ISE_SB_EENSW_INSA_ILi64EEESB_EEEEESI_SJ_SI_SJ_NS1G_6fusion15FusionCallbacksIS1K_NS1P_17LinearCombinationISI_fSI_fLNS_15FloatRoundStyleE2EEESH_S1O_JEEENS4_5SM1004TMEM4LOAD26SM100_TMEM_LOAD_32dp32b64xES13_NS14_INS15_ILi2ELi4ELi3EEES18_NSW_INS5_IJS19_S1M_EEENS5_IJS1M_SB_EEEEEEENS4_39AutoVectorizingCopyWithAssumedAlignmentILi128EEENS4_14SM90_TMA_STOREES23_S25_S25_EEEvvEEEEvNT_6ParamsE)
        .other          _ZN7cutlass13device_kernelINS_4gemm6kernel13GemmUniversalIN4cute5tupleIJiiiiEEENS1_10collective13CollectiveMmaINS1_35MainloopSm100TmaUmmaWarpSpecializedILi5ELi2ELi2ENS5_IJNS4_1CILi1EEESB_SB_EEEEENS5_IJNSA_ILi128EEENSA_ILi256EEENSA_ILi32EEEEEENS_12float_e5m2_tENS5_IJlSB_lEEESI_SJ_NS4_8TiledMMAINS4_8MMA_AtomIJNS4_10MMA_TraitsINS4_19SM100_MMA_F8F6F4_SSEJSI_SI_fSE_SF_NS4_17integral_constantINS4_4UMMA5MajorELSQ_0EEESR_NSO_INSP_7ScaleInELSS_0EEEST_EEEEEENS4_6LayoutISC_NS5_IJNSA_ILi0EEESX_SX_EEEEENS5_IJNS4_10UnderscoreES10_S10_EEEEENS4_13SM90_TMA_LOADENS4_14ComposedLayoutINS4_7SwizzleILi1ELi4ELi3EEENS4_18smem_ptr_flag_bitsILi8EEENSW_INS5_IJNSA_ILi8EEESG_EEENS5_IJSG_SB_EEEEEEEvNS4_8identityES13_S1D_vS1E_EENS_8epilogue10collective18CollectiveEpilogueINS1G_23Sm100TmaWarpSpecializedILi4ELi2ELi64ELb0ELb0EEEJSH_NS5_IJNSW_ISE_SB_EENSW_INSA_ILi64EEESB_EEEEESI_SJ_SI_SJ_NS1G_6fusion15FusionCallbacksIS1K_NS1P_17LinearCombinationISI_fSI_fLNS_15FloatRoundStyleE2EEESH_S1O_JEEENS4_5SM1004TMEM4LOAD26SM100_TMEM_LOAD_32dp32b64xES13_NS14_INS15_ILi2ELi4ELi3EEES18_NSW_INS5_IJS19_S1M_EEENS5_IJS1M_SB_EEEEEEENS4_39AutoVectorizingCopyWithAssumedAlignmentILi128EEENS4_14SM90_TMA_STOREES23_S25_S25_EEEvvEEEEvNT_6ParamsE,@"STO_CUDA_ENTRY STV_DEFAULT"
_ZN7cutlass13device_kernelINS_4gemm6kernel13GemmUniversalIN4cute5tupleIJiiiiEEENS1_10collective13CollectiveMmaINS1_35MainloopSm100TmaUmmaWarpSpecializedILi5ELi2ELi2ENS5_IJNS4_1CILi1EEESB_SB_EEEEENS5_IJNSA_ILi128EEENSA_ILi256EEENSA_ILi32EEEEEENS_12float_e5m2_tENS5_IJlSB_lEEESI_SJ_NS4_8TiledMMAINS4_8MMA_AtomIJNS4_10MMA_TraitsINS4_19SM100_MMA_F8F6F4_SSEJSI_SI_fSE_SF_NS4_17integral_constantINS4_4UMMA5MajorELSQ_0EEESR_NSO_INSP_7ScaleInELSS_0EEEST_EEEEEENS4_6LayoutISC_NS5_IJNSA_ILi0EEESX_SX_EEEEENS5_IJNS4_10UnderscoreES10_S10_EEEEENS4_13SM90_TMA_LOADENS4_14ComposedLayoutINS4_7SwizzleILi1ELi4ELi3EEENS4_18smem_ptr_flag_bitsILi8EEENSW_INS5_IJNSA_ILi8EEESG_EEENS5_IJSG_SB_EEEEEEEvNS4_8identityES13_S1D_vS1E_EENS_8epilogue10collective18CollectiveEpilogueINS1G_23Sm100TmaWarpSpecializedILi4ELi2ELi64ELb0ELb0EEEJSH_NS5_IJNSW_ISE_SB_EENSW_INSA_ILi64EEESB_EEEEESI_SJ_SI_SJ_NS1G_6fusion15FusionCallbacksIS1K_NS1P_17LinearCombinationISI_fSI_fLNS_15FloatRoundStyleE2EEESH_S1O_JEEENS4_5SM1004TMEM4LOAD26SM100_TMEM_LOAD_32dp32b64xES13_NS14_INS15_ILi2ELi4ELi3EEES18_NSW_INS5_IJS19_S1M_EEENS5_IJS1M_SB_EEEEEEENS4_39AutoVectorizingCopyWithAssumedAlignmentILi128EEENS4_14SM90_TMA_STOREES23_S25_S25_EEEvvEEEEvNT_6ParamsE:
[----:B------:R-:W1:Y:S01]  /*0000*/  LDC R1, c[0x0][0x37c] ;  /* 0x0000df00ff017b82 */ /* 0x000e620000000800 */
[----:B------:R-:W2:Y:S01]  /*0010*/  S2R R185, SR_TID.X ;  /* 0x0000000000b97919 */ /* 0x000ea20000002100 */
[----:B------:R-:W3:Y:S01]  /*0020*/  LDCU.64 UR4, c[0x0][0x890] ;  /* 0x00011200ff0477ac */ /* 0x000ee20008000a00 */
[----:B------:R-:W-:Y:S02]  /*0030*/  PRMT R171, RZ, 0x7610, R171 ;  /* 0x00007610ffab7816 */ /* 0x000fe400000000ab */
[----:B------:R-:W-:Y:S01]  /*0040*/  ELECT P5, URZ, PT ;  /* 0x0000000000ff782f */ /* 0x000fe200038a0000 */
[----:B------:R-:W4:Y:S01]  /*0050*/  LDCU.64 UR46, c[0x0][0x358] ;  /* 0x00006b00ff2e77ac */ /* 0x000f220008000a00 */
[----:B---3--:R-:W-:-:S04]  /*0060*/  UISETP.NE.U32.AND UP0, UPT, UR4, URZ, UPT ;  /* 0x000000ff0400728c */ /* 0x008fc8000bf05070 */
[----:B------:R-:W-:Y:S01]  /*0070*/  UISETP.NE.AND.EX UP0, UPT, UR5, URZ, UPT, UP0 ;  /* 0x000000ff0500728c */ /* 0x000fe2000bf05300 */
[----:B--2---:R-:W-:-:S05]  /*0080*/  SHF.R.U32.HI R173, RZ, 0x5, R185 ;  /* 0x00000005ffad7819 */ /* 0x004fca00000116b9 */
[----:B------:R-:W2:Y:S02]  /*0090*/  SHFL.IDX PT, R0, R173, RZ, 0x1f ;  /* 0x00001fffad007589 */ /* 0x000ea400000e0000 */
[----:B--2---:R-:W-:Y:S01]  /*00a0*/  R2UR UR8, R0 ;  /* 0x00000000000872ca */ /* 0x004fe200000e0000 */
[----:B-1--4-:R-:W-:-:S14]  /*00b0*/  BRA.U UP0, `(.L_x_0) ;  /* 0x00000001002c7547 */ /* 0x012fdc000b800000 */
[----:B------:R-:W1:Y:S02]  /*00c0*/  LDCU.64 UR6, c[0x0][0x888] ;  /* 0x00011100ff0677ac */ /* 0x000e640008000a00 */
[----:B-1----:R-:W-:-:S04]  /*00d0*/  UISETP.NE.U32.AND UP0, UPT, UR6, URZ, UPT ;  /* 0x000000ff0600728c */ /* 0x002fc8000bf05070 */
[----:B------:R-:W-:-:S09]  /*00e0*/  UISETP.NE.AND.EX UP0, UPT, UR7, URZ, UPT, UP0 ;  /* 0x000000ff0700728c */ /* 0x000fd2000bf05300 */
[----:B------:R-:W-:Y:S05]  /*00f0*/  BRA.U !UP0, `(.L_x_1) ;  /* 0x0000000108107547 */ /* 0x000fea000b800000 */
[----:B------:R-:W1:Y:S02]  /*0100*/  LDC.64 R2, c[0x0][0x888] ;  /* 0x00022200ff027b82 */ /* 0x000e640000000a00 */
[----:B-1----:R1:W5:Y:S01]  /*0110*/  LDG.E R81, desc[UR46][R2.64] ;  /* 0x0000002e02517981 */ /* 0x002362000c1e1900 */
[----:B------:R-:W-:Y:S01]  /*0120*/  HFMA2 R171, -RZ, RZ, 0, 5.9604644775390625e-08 ;  /* 0x00000001ffab7431 */ /* 0x000fe200000001ff */
[----:B------:R-:W-:Y:S05]  /*0130*/  BRA `(.L_x_0) ;  /* 0x00000000000c7947 */ /* 0x000fea0003800000 */
.L_x_1:
[----:B------:R-:W1:Y:S01]  /*0140*/  LDCU UR6, c[0x0][0x880] ;  /* 0x00011000ff0677ac */ /* 0x000e620008000800 */
[----:B------:R-:W-:Y:S01]  /*0150*/  HFMA2 R171, -RZ, RZ, 0, 5.9604644775390625e-08 ;  /* 0x00000001ffab7431 */ /* 0x000fe200000001ff */
[----:B-1----:R-:W-:-:S07]  /*0160*/  MOV R81, UR6 ;  /* 0x0000000600517c02 */ /* 0x002fce0008000f00 */
.L_x_0:
[----:B------:R-:W2:Y:S02]  /*0170*/  LDCU.64 UR6, c[0x0][0x8b0] ;  /* 0x00011600ff0677ac */ /* 0x000ea40008000a00 */
[----:B--2---:R-:W-:-:S04]  /*0180*/  UISETP.NE.U32.AND UP0, UPT, UR6, URZ, UPT ;  /* 0x000000ff0600728c */ /* 0x004fc8000bf05070 */
[----:B------:R-:W-:-:S09]  /*0190*/  UISETP.NE.AND.EX UP0, UPT, UR7, URZ, UPT, UP0 ;  /* 0x000000ff0700728c */ /* 0x000fd2000bf05300 */
[----:B------:R-:W-:Y:S05]  /*01a0*/  BRA.U UP0, `(.L_x_2) ;  /* 0x0000000100247547 */ /* 0x000fea000b800000 */
[----:B------:R-:W2:Y:S02]  /*01b0*/  LDCU.64 UR6, c[0x0][0x8a8] ;  /* 0x00011500ff0677ac */ /* 0x000ea40008000a00 */
[----:B--2---:R-:W-:-:S04]  /*01c0*/  UISETP.NE.U32.AND UP0, UPT, UR6, URZ, UPT ;  /* 0x000000ff0600728c */ /* 0x004fc8000bf05070 */
[----:B------:R-:W-:-:S09]  /*01d0*/  UISETP.NE.AND.EX UP0, UPT, UR7, URZ, UPT, UP0 ;  /* 0x000000ff0700728c */ /* 0x000fd2000bf05300 */
[----:B------:R-:W-:Y:S05]  /*01e0*/  BRA.U !UP0, `(.L_x_3) ;  /* 0x00000001080c7547 */ /* 0x000fea000b800000 */
[----:B------:R-:W2:Y:S02]  /*01f0*/  LDC.64 R78, c[0x0][0x8a8] ;  /* 0x00022a00ff4e7b82 */ /* 0x000ea40000000a00 */
[----:B--2---:R2:W5:Y:S01]  /*0200*/  LDG.E R78, desc[UR46][R78.64] ;  /* 0x0000002e4e4e7981 */ /* 0x004562000c1e1900 */
[----:B------:R-:W-:Y:S05]  /*0210*/  BRA `(.L_x_2) ;  /* 0x0000000000087947 */ /* 0x000fea0003800000 */
.L_x_3:
[----:B------:R-:W2:Y:S02]  /*0220*/  LDCU UR6, c[0x0][0x8a0] ;  /* 0x00011400ff0677ac */ /* 0x000ea40008000800 */
[----:B--2---:R-:W-:Y:S02]  /*0230*/  MOV R78, UR6 ;  /* 0x00000006004e7c02 */ /* 0x004fe40008000f00 */
.L_x_2:
[----:B------:R-:W-:Y:S01]  /*0240*/  IMAD.U32 R0, RZ, RZ, UR8 ;  /* 0x00000008ff007e24 */ /* 0x000fe2000f8e00ff */
[----:B------:R-:W-:Y:S04]  /*0250*/  BSSY.RECONVERGENT B0, `(.L_x_4) ;  /* 0x000000c000007945 */ /* 0x000fe80003800200 */
[C---:B------:R-:W-:Y:S02]  /*0260*/  ISETP.NE.OR P1, PT, R0.reuse, 0x1, !P5 ;  /* 0x000000010000780c */ /* 0x040fe40006f25670 */
[----:B------:R-:W-:-:S11]  /*0270*/  ISETP.NE.OR P0, PT, R0, 0x3, !P5 ;  /* 0x000000030000780c */ /* 0x000fd60006f05670 */
[----:B------:R-:W-:Y:S05]  /*0280*/  @P1 BRA `(.L_x_5) ;  /* 0x0000000000201947 */ /* 0x000fea0003800000 */
[----:B------:R-:W3:Y:S02]  /*0290*/  LDCU.64 UR6, c[0x0][0x348] ;  /* 0x00006900ff0677ac */ /* 0x000ee40008000a00 */
[----:B---3--:R-:W-:Y:S02]  /*02a0*/  UIADD3 UR10, UP1, UPT, UR6, 0x80, URZ ;  /* 0x00000080060a7890 */ /* 0x008fe4000ff3e0ff */
[----:B------:R-:W-:Y:S02]  /*02b0*/  UIADD3 UR6, UP0, UPT, UR6, 0x180, URZ ;  /* 0x0000018006067890 */ /* 0x000fe4000ff1e0ff */
[----:B------:R-:W-:Y:S02]  /*02c0*/  UIADD3.X UR11, UPT, UPT, URZ, UR7, URZ, UP1, !UPT ;  /* 0x00000007ff0b7290 */ /* 0x000fe40008ffe4ff */
[----:B------:R-:W-:-:S07]  /*02d0*/  UIADD3.X UR7, UPT, UPT, URZ, UR7, URZ, UP0, !UPT ;  /* 0x00000007ff077290 */ /* 0x000fce00087fe4ff */
[----:B------:R3:W-:Y:S02]  /*02e0*/  UTMACCTL.PF [UR10] ;  /* 0x000000000a0079b9 */ /* 0x0007e40008040000 */
[----:B------:R3:W-:Y:S02]  /*02f0*/  UTMACCTL.PF [UR6] ;  /* 0x00000000060079b9 */ /* 0x0007e40008040000 */
[----:B---3--:R-:W-:Y:S01]  /*0300*/  NOP ;  /* 0x0000000000007918 */ /* 0x008fe20000000000 */
.L_x_5:
[----:B------:R-:W-:Y:S05]  /*0310*/  BSYNC.RECONVERGENT B0 ;  /* 0x0000000000007941 */ /* 0x000fea0003800200 */
.L_x_4:
[----:B------:R-:W-:Y:S04]  /*0320*/  BSSY.RECONVERGENT B0, `(.L_x_6) ;  /* 0x000000a000007945 */ /* 0x000fe80003800200 */
        /* <DEDUP_REMOVED lines=9> */
.L_x_7:
[----:B------:R-:W-:Y:S05]  /*03c0*/  BSYNC.RECONVERGENT B0 ;  /* 0x0000000000007941 */ /* 0x000fea0003800200 */
.L_x_6:
[----:B------:R-:W3:Y:S01]  /*03d0*/  LDCU.64 UR6, c[0x0][0x888] ;  /* 0x00011100ff0677ac */ /* 0x000ee20008000a00 */
[----:B------:R-:W-:Y:S02]  /*03e0*/  UISETP.EQ.U32.AND UP1, UPT, UR4, URZ, UPT ;  /* 0x000000ff0400728c */ /* 0x000fe4000bf22070 */
[----:B------:R-:W-:Y:S02]  /*03f0*/  UPLOP3.LUT UP2, UPT, UPT, UPT, UPT, 0x80, 0x8 ;  /* 0x000000000008789c */ /* 0x000fe40003f4f070 */
[----:B---3--:R-:W-:-:S04]  /*0400*/  UISETP.NE.U32.AND UP0, UPT, UR6, URZ, UPT ;  /* 0x000000ff0600728c */ /* 0x008fc8000bf05070 */
[----:B------:R-:W-:-:S04]  /*0410*/  UISETP.NE.AND.EX UP0, UPT, UR7, URZ, UPT, UP0 ;  /* 0x000000ff0700728c */ /* 0x000fc8000bf05300 */
[----:B------:R-:W-:-:S04]  /*0420*/  UISETP.EQ.OR.EX UP3, UPT, UR5, URZ, !UP0, UP1 ;  /* 0x000000ff0500728c */ /* 0x000fc8000c762710 */
[----:B------:R-:W-:-:S05]  /*0430*/  UP2UR UR50, UPR, URZ, 0x8 ;  /* 0x00000008ff327883 */ /* 0x000fca0008000000 */
[----:B------:R-:W-:Y:S07]  /*0440*/  BRA.U !UP3, `(.L_x_8) ;  /* 0x000000010b207547 */ /* 0x000fee000b800000 */
[----:B------:R-:W-:Y:S01]  /*0450*/  UISETP.NE.U32.AND UP2, UPT, UR4, URZ, UPT ;  /* 0x000000ff0400728c */ /* 0x000fe2000bf45070 */
[----:B-----5:R-:W-:Y:S01]  /*0460*/  FSETP.NEU.AND P0, PT, R81, RZ, PT ;  /* 0x000000ff5100720b */ /* 0x020fe20003f0d000 */
[----:B------:R-:W-:Y:S02]  /*0470*/  USEL UR4, URZ, 0xffffffff, UP0 ;  /* 0xffffffffff047887 */ /* 0x000fe40008000000 */
[----:B------:R-:W-:-:S10]  /*0480*/  UISETP.NE.AND.EX UP2, UPT, UR5, URZ, UPT, UP2 ;  /* 0x000000ff0500728c */ /* 0x000fd4000bf45320 */
[----:B------:R-:W-:Y:S01]  /*0490*/  VOTEU.ANY UP1, P0 ;  /* 0x0000000000ff7886 */ /* 0x000fe20000020100 */
[----:B------:R-:W-:-:S04]  /*04a0*/  @!UP2 USEL UR4, URZ, 0xffffffff, UP1 ;  /* 0xffffffffff04a887 */ /* 0x000fc80008800000 */
[----:B------:R-:W-:-:S04]  /*04b0*/  ULOP3.LUT UR4, UR4, 0x1, URZ, 0xc0, !UPT ;  /* 0x0000000104047892 */ /* 0x000fc8000f8ec0ff */
[----:B------:R-:W-:-:S11]  /*04c0*/  UISETP.NE.U32.AND UP2, UPT, UR4, 0x1, UPT ;  /* 0x000000010400788c */ /* 0x000fd6000bf45070 */
.L_x_8:
[----:B-1----:R-:W1:Y:S01]  /*04d0*/  SHFL.IDX PT, R2, R173, RZ, 0x1f ;  /* 0x00001fffad027589 */ /* 0x002e6200000e0000 */
[----:B------:R-:W-:-:S04]  /*04e0*/  UISETP.NE.AND UP1, UPT, UR8, 0x2, UPT ;  /* 0x000000020800788c */ /* 0x000fc8000bf25270 */
[----:B------:R-:W-:Y:S01]  /*04f0*/  USEL UR6, URZ, 0x1, UP1 ;  /* 0x00000001ff067887 */ /* 0x000fe20008800000 */
[----:B-1----:R-:W-:-:S13]  /*0500*/  ISETP.NE.AND P0, PT, R2, RZ, PT ;  /* 0x000000ff0200720c */ /* 0x002fda0003f05270 */
[----:B------:R-:W-:Y:S05]  /*0510*/  @P0 BRA `(.L_x_9) ;  /* 0x0000000000500947 */ /* 0x000fea0003800000 */
[----:B------:R-:W1:Y:S01]  /*0520*/  S2UR UR5, SR_CgaCtaId ;  /* 0x00000000000579c3 */ /* 0x000e620000008800 */
[----:B------:R-:W-:Y:S01]  /*0530*/  UMOV UR7, 0x400 ;  /* 0x0000040000077882 */ /* 0x000fe20000000000 */
[----:B------:R-:W-:Y:S01]  /*0540*/  UMOV UR4, 0x1 ;  /* 0x0000000100047882 */ /* 0x000fe20000000000 */
[----:B------:R-:W-:Y:S01]  /*0550*/  ELECT P0, URZ, PT ;  /* 0x0000000000ff782f */ /* 0x000fe20003800000 */
[----:B------:R-:W-:-:S04]  /*0560*/  UIADD3 UR10, UPT, UPT, -UR4, 0x100000, URZ ;  /* 0x00100000040a7890 */ /* 0x000fc8000fffe1ff */
[----:B------:R-:W-:Y:S02]  /*0570*/  USHF.L.U32 UR11, UR10, 0xb, URZ ;  /* 0x0000000b0a0b7899 */ /* 0x000fe400080006ff */
[----:B------:R-:W-:Y:S02]  /*0580*/  USHF.L.U32 UR10, UR10, 0x1, URZ ;  /* 0x000000010a0a7899 */ /* 0x000fe400080006ff */
[----:B-1----:R-:W-:Y:S01]  /*0590*/  ULEA UR5, UR5, UR7, 0x18 ;  /* 0x0000000705057291 */ /* 0x002fe2000f8ec0ff */
[----:B------:R-:W1:Y:S11]  /*05a0*/  FENCE.VIEW.ASYNC.S ;  /* 0x00000000000073c6 */ /* 0x000e760000000000 */
[----:B-1----:R1:W3:Y:S01]  /*05b0*/  SYNCS.EXCH.64 URZ, [UR5], UR10 ;  /* 0x0000000a05ff75b2 */ /* 0x0022e20008000100 */
[----:B------:R1:W4:Y:S01]  /*05c0*/  SYNCS.EXCH.64 URZ, [UR5+0x28], UR10 ;  /* 0x0000280a05ff75b2 */ /* 0x0003220008000100 */
[----:B------:R1:W1:Y:S01]  /*05d0*/  SYNCS.EXCH.64 URZ, [UR5+0x8], UR10 ;  /* 0x0000080a05ff75b2 */ /* 0x0002620008000100 */
[----:B------:R1:W1:Y:S01]  /*05e0*/  SYNCS.EXCH.64 URZ, [UR5+0x30], UR10 ;  /* 0x0000300a05ff75b2 */ /* 0x0002620008000100 */
[----:B------:R1:W1:Y:S01]  /*05f0*/  SYNCS.EXCH.64 URZ, [UR5+0x10], UR10 ;  /* 0x0000100a05ff75b2 */ /* 0x0002620008000100 */
[----:B------:R1:W1:Y:S01]  /*0600*/  SYNCS.EXCH.64 URZ, [UR5+0x38], UR10 ;  /* 0x0000380a05ff75b2 */ /* 0x0002620008000100 */
[----:B------:R1:W1:Y:S01]  /*0610*/  SYNCS.EXCH.64 URZ, [UR5+0x18], UR10 ;  /* 0x0000180a05ff75b2 */ /* 0x0002620008000100 */
[----:B------:R1:W1:Y:S01]  /*0620*/  SYNCS.EXCH.64 URZ, [UR5+0x40], UR10 ;  /* 0x0000400a05ff75b2 */ /* 0x0002620008000100 */
[----:B------:R1:W1:Y:S01]  /*0630*/  SYNCS.EXCH.64 URZ, [UR5+0x20], UR10 ;  /* 0x0000200a05ff75b2 */ /* 0x0002620008000100 */
[----:B------:R1:W1:Y:S01]  /*0640*/  SYNCS.EXCH.64 URZ, [UR5+0x48], UR10 ;  /* 0x0000480a05ff75b2 */ /* 0x0002620008000100 */
[----:B------:R-:W-:Y:S01]  /*0650*/  NOP ;  /* 0x0000000000007918 */ /* 0x000fe20000000000 */
.L_x_9:
[----:B------:R-:W2:Y:S01]  /*0660*/  SHFL.IDX PT, R2, R173, RZ, 0x1f ;  /* 0x00001fffad027589 */ /* 0x000ea200000e0000 */
[----:B------:R-:W-:Y:S01]  /*0670*/  NOP ;  /* 0x0000000000007918 */ /* 0x000fe20000000000 */
[----:B--2---:R-:W-:-:S13]  /*0680*/  ISETP.NE.AND P0, PT, R2, 0x1, PT ;  /* 0x000000010200780c */ /* 0x004fda0003f05270 */
[----:B------:R-:W-:Y:S05]  /*0690*/  @P0 BRA `(.L_x_10) ;  /* 0x0000000000580947 */ /* 0x000fea0003800000 */
[----:B------:R-:W2:Y:S01]  /*06a0*/  S2UR UR7, SR_CgaCtaId ;  /* 0x00000000000779c3 */ /* 0x000ea20000008800 */
[----:B------:R-:W-:Y:S01]  /*06b0*/  UMOV UR9, 0x400 ;  /* 0x0000040000097882 */ /* 0x000fe20000000000 */
[----:B-1----:R-:W-:Y:S01]  /*06c0*/  UMOV UR5, 0x20 ;  /* 0x0000002000057882 */ /* 0x002fe20000000000 */
[----:B------:R-:W-:Y:S01]  /*06d0*/  UMOV UR4, 0x80 ;  /* 0x0000008000047882 */ /* 0x000fe20000000000 */
[----:B------:R-:W-:-:S04]  /*06e0*/  UIADD3 UR10, UPT, UPT, -UR5, 0x100000, URZ ;  /* 0x00100000050a7890 */ /* 0x000fc8000fffe1ff */
[----:B------:R-:W-:Y:S02]  /*06f0*/  USHF.L.U32 UR11, UR10, 0xb, URZ ;  /* 0x0000000b0a0b7899 */ /* 0x000fe400080006ff */
[----:B------:R-:W-:Y:S02]  /*0700*/  USHF.L.U32 UR10, UR10, 0x1, URZ ;  /* 0x000000010a0a7899 */ /* 0x000fe400080006ff */
[----:B------:R-:W-:-:S04]  /*0710*/  UIADD3 UR4, UPT, UPT, -UR4, 0x100000, URZ ;  /* 0x0010000004047890 */ /* 0x000fc8000fffe1ff */
[----:B------:R-:W-:Y:S02]  /*0720*/  USHF.L.U32 UR5, UR4, 0xb, URZ ;  /* 0x0000000b04057899 */ /* 0x000fe400080006ff */
[----:B------:R-:W-:Y:S01]  /*0730*/  USHF.L.U32 UR4, UR4, 0x1, URZ ;  /* 0x0000000104047899 */ /* 0x000fe200080006ff */
[----:B------:R-:W-:Y:S01]  /*0740*/  ELECT P0, URZ, PT ;  /* 0x0000000000ff782f */ /* 0x000fe20003800000 */
[----:B--2---:R-:W-:Y:S01]  /*0750*/  ULEA UR7, UR7, UR9, 0x18 ;  /* 0x0000000907077291 */ /* 0x004fe2000f8ec0ff */
[----:B------:R-:W1:Y:S11]  /*0760*/  FENCE.VIEW.ASYNC.S ;  /* 0x00000000000073c6 */ /* 0x000e760000000000 */
[----:B-1----:R2:W1:Y:S01]  /*0770*/  SYNCS.EXCH.64 URZ, [UR7+0x50], UR10 ;  /* 0x0000500a07ff75b2 */ /* 0x0024620008000100 */
[----:B------:R2:W1:Y:S01]  /*0780*/  SYNCS.EXCH.64 URZ, [UR7+0x70], UR4 ;  /* 0x0000700407ff75b2 */ /* 0x0004620008000100 */
[----:B------:R2:W1:Y:S01]  /*0790*/  SYNCS.EXCH.64 URZ, [UR7+0x58], UR10 ;  /* 0x0000580a07ff75b2 */ /* 0x0004620008000100 */
[----:B------:R2:W1:Y:S01]  /*07a0*/  SYNCS.EXCH.64 URZ, [UR7+0x78], UR4 ;  /* 0x0000780407ff75b2 */ /* 0x0004620008000100 */
[----:B------:R2:W1:Y:S01]  /*07b0*/  SYNCS.EXCH.64 URZ, [UR7+0x60], UR10 ;  /* 0x0000600a07ff75b2 */ /* 0x0004620008000100 */
[----:B------:R2:W1:Y:S01]  /*07c0*/  SYNCS.EXCH.64 URZ, [UR7+0x80], UR4 ;  /* 0x0000800407ff75b2 */ /* 0x0004620008000100 */
[----:B------:R2:W1:Y:S01]  /*07d0*/  SYNCS.EXCH.64 URZ, [UR7+0x68], UR10 ;  /* 0x0000680a07ff75b2 */ /* 0x0004620008000100 */
[----:B------:R2:W1:Y:S02]  /*07e0*/  SYNCS.EXCH.64 URZ, [UR7+0x88], UR4 ;  /* 0x0000880407ff75b2 */ /* 0x0004640008000100 */
[----:B--2---:R-:W-:Y:S01]  /*07f0*/  NOP ;  /* 0x0000000000007918 */ /* 0x004fe20000000000 */
.L_x_10:
[----:B------:R-:W2:Y:S01]  /*0800*/  SHFL.IDX PT, R2, R173, RZ, 0x1f ;  /* 0x00001fffad027589 */ /* 0x000ea200000e0000 */
[----:B------:R-:W-:Y:S01]  /*0810*/  NOP ;  /* 0x0000000000007918 */ /* 0x000fe20000000000 */
[----:B--2---:R-:W-:-:S13]  /*0820*/  ISETP.NE.AND P0, PT, R2, 0x3, PT ;  /* 0x000000030200780c */ /* 0x004fda0003f05270 */
[----:B------:R-:W-:Y:S05]  /*0830*/  @P0 BRA `(.L_x_11) ;  /* 0x0000000000300947 */ /* 0x000fea0003800000 */
[----:B-1----:R-:W1:Y:S01]  /*0840*/  S2UR UR5, SR_CgaCtaId ;  /* 0x00000000000579c3 */ /* 0x002e620000008800 */
        /* <DEDUP_REMOVED lines=8> */
[----:B-1----:R2:W1:Y:S01]  /*08d0*/  SYNCS.EXCH.64 URZ, [UR5+0x90], UR10 ;  /* 0x0000900a05ff75b2 */ /* 0x0024620008000100 */
[----:B------:R2:W1:Y:S02]  /*08e0*/  SYNCS.EXCH.64 URZ, [UR5+0x98], UR10 ;  /* 0x0000980a05ff75b2 */ /* 0x0004640008000100 */
[----:B--2---:R-:W-:Y:S01]  /*08f0*/  NOP ;  /* 0x0000000000007918 */ /* 0x004fe20000000000 */
.L_x_11:
[----:B------:R-:W2:Y:S01]  /*0900*/  SHFL.IDX PT, R2, R173, RZ, 0x1f ;  /* 0x00001fffad027589 */ /* 0x000ea200000e0000 */
[----:B------:R-:W-:Y:S01]  /*0910*/  NOP ;  /* 0x0000000000007918 */ /* 0x000fe20000000000 */
[----:B--2---:R-:W-:-:S13]  /*0920*/  ISETP.NE.AND P0, PT, R2, 0x4, PT ;  /* 0x000000040200780c */ /* 0x004fda0003f05270 */
[----:B------:R-:W-:Y:S05]  /*0930*/  @P0 BRA `(.L_x_12) ;  /* 0x00000000004c0947 */ /* 0x000fea0003800000 */
[----:B-1----:R-:W1:Y:S01]  /*0940*/  S2UR UR5, SR_CgaCtaId ;  /* 0x00000000000579c3 */ /* 0x002e620000008800 */
[----:B------:R-:W-:Y:S01]  /*0950*/  UMOV UR9, 0x100 ;  /* 0x0000010000097882 */ /* 0x000fe20000000000 */
[----:B------:R-:W-:Y:S01]  /*0960*/  UMOV UR7, 0x400 ;  /* 0x0000040000077882 */ /* 0x000fe20000000000 */
[----:B------:R-:W-:Y:S01]  /*0970*/  USEL UR9, UR9, 0xe0, UP2 ;  /* 0x000000e009097887 */ /* 0x000fe20009000000 */
[----:B------:R-:W-:Y:S01]  /*0980*/  UMOV UR4, 0x1 ;  /* 0x0000000100047882 */ /* 0x000fe20000000000 */
[----:B------:R-:W-:Y:S01]  /*0990*/  ELECT P0, URZ, PT ;  /* 0x0000000000ff782f */ /* 0x000fe20003800000 */
[----:B------:R-:W-:-:S04]  /*09a0*/  UIADD3 UR10, UPT, UPT, -UR4, 0x100000, URZ ;  /* 0x00100000040a7890 */ /* 0x000fc8000fffe1ff */
[----:B------:R-:W-:Y:S02]  /*09b0*/  USHF.L.U32 UR11, UR10, 0xb, URZ ;  /* 0x0000000b0a0b7899 */ /* 0x000fe400080006ff */
[----:B------:R-:W-:Y:S02]  /*09c0*/  USHF.L.U32 UR10, UR10, 0x1, URZ ;  /* 0x000000010a0a7899 */ /* 0x000fe400080006ff */
[----:B------:R-:W-:-:S04]  /*09d0*/  UIADD3 UR12, UPT, UPT, -UR9, 0x100000, URZ ;  /* 0x00100000090c7890 */ /* 0x000fc8000fffe1ff */
[----:B------:R-:W-:Y:S02]  /*09e0*/  USHF.L.U32 UR13, UR12, 0xb, URZ ;  /* 0x0000000b0c0d7899 */ /* 0x000fe400080006ff */
[----:B------:R-:W-:Y:S02]  /*09f0*/  USHF.L.U32 UR12, UR12, 0x1, URZ ;  /* 0x000000010c0c7899 */ /* 0x000fe400080006ff */
[----:B-1----:R-:W-:Y:S01]  /*0a00*/  ULEA UR5, UR5, UR7, 0x18 ;  /* 0x0000000705057291 */ /* 0x002fe2000f8ec0ff */
[----:B------:R-:W1:Y:S11]  /*0a10*/  FENCE.VIEW.ASYNC.S ;  /* 0x00000000000073c6 */ /* 0x000e760000000000 */
[----:B-1----:R2:W1:Y:S01]  /*0a20*/  SYNCS.EXCH.64 URZ, [UR5+0xa0], UR10 ;  /* 0x0000a00a05ff75b2 */ /* 0x0024620008000100 */
[----:B------:R2:W1:Y:S01]  /*0a30*/  SYNCS.EXCH.64 URZ, [UR5+0xb0], UR12 ;  /* 0x0000b00c05ff75b2 */ /* 0x0004620008000100 */
[----:B------:R2:W1:Y:S01]  /*0a40*/  SYNCS.EXCH.64 URZ, [UR5+0xa8], UR10 ;  /* 0x0000a80a05ff75b2 */ /* 0x0004620008000100 */
[----:B------:R2:W1:Y:S02]  /*0a50*/  SYNCS.EXCH.64 URZ, [UR5+0xb8], UR12 ;  /* 0x0000b80c05ff75b2 */ /* 0x0004640008000100 */
[----:B--2---:R-:W-:Y:S01]  /*0a60*/  NOP ;  /* 0x0000000000007918 */ /* 0x004fe20000000000 */
.L_x_12:
        /* <DEDUP_REMOVED lines=20> */
[----:B------:R2:W1:Y:S02]  /*0bb0*/  SYNCS.EXCH.64 URZ, [UR7+0xd8], UR4 ;  /* 0x0000d80407ff75b2 */ /* 0x0004640008000100 */
[----:B--2---:R-:W-:Y:S01]  /*0bc0*/  NOP ;  /* 0x0000000000007918 */ /* 0x004fe20000000000 */
.L_x_13:
        /* <DEDUP_REMOVED lines=18> */
.L_x_14:
[----:B-1----:R-:W1:Y:S01]  /*0cf0*/  S2UR UR5, SR_CTAID.X ;  /* 0x00000000000579c3 */ /* 0x002e620000002500 */
[----:B------:R-:W-:-:S05]  /*0d00*/  CS2R.32 R170, SR_CgaSize ;  /* 0x0000000000aa7805 */ /* 0x000fca0000008a00 */
[----:B------:R-:W-:-:S05]  /*0d10*/  IMAD R170, R170, -0xa0, RZ ;  /* 0xffffff60aaaa7824 */ /* 0x000fca00078e02ff */
[----:B------:R-:W-:-:S14]  /*0d20*/  R2UR UR9, R170 ;  /* 0x00000000aa0972ca */ /* 0x000fdc00000e0000 */
[----:B------:R-:W2:Y:S01]  /*0d30*/  LDCU UR9, c[0x0][UR9+0x2b0] ;  /* 0x00005600090977ac */ /* 0x000ea20008000800 */
[----:B------:R-:W-:Y:S01]  /*0d40*/  NOP ;  /* 0x0000000000007918 */ /* 0x000fe20000000000 */
[----:B------:R-:W-:-:S05]  /*0d50*/  CS2R.32 R170, SR_CgaSize ;  /* 0x0000000000aa7805 */ /* 0x000fca0000008a00 */
[----:B------:R-:W-:-:S05]  /*0d60*/  IMAD R170, R170, -0xa0, RZ ;  /* 0xffffff60aaaa7824 */ /* 0x000fca00078e02ff */
[----:B------:R-:W-:-:S14]  /*0d70*/  R2UR UR7, R170 ;  /* 0x00000000aa0772ca */ /* 0x000fdc00000e0000 */
[----:B------:R-:W3:Y:S01]  /*0d80*/  LDCU UR7, c[0x0][UR7+0x2b4] ;  /* 0x00005680070777ac */ /* 0x000ee20008000800 */
[----:B------:R-:W4:Y:S08]  /*0d90*/  S2UR UR4, SR_CTAID.Y ;  /* 0x00000000000479c3 */ /* 0x000f300000002600 */
[----:B------:R-:W3:Y:S01]  /*0da0*/  LDC R9, c[0x0][0xb24] ;  /* 0x0002c900ff097b82 */ /* 0x000ee20000000800 */
[----:B-1----:R-:W-:-:S02]  /*0db0*/  I2FP.F32.U32 R5, UR5 ;  /* 0x0000000500057c45 */ /* 0x002fc40008201000 */
[----:B------:R-:W-:-:S05]  /*0dc0*/  CS2R.32 R3, SR_CgaSize ;  /* 0x0000000000037805 */ /* 0x000fca0000008a00 */
[----:B------:R-:W-:-:S06]  /*0dd0*/  IMAD R3, R3, -0xa0, RZ ;  /* 0xffffff6003037824 */ /* 0x000fcc00078e02ff */
[----:B------:R-:W1:Y:S01]  /*0de0*/  LDC R3, c[0x0][R3+0x2a0] ;  /* 0x0000a80003037b82 */ /* 0x000e620000000800 */
[----:B------:R-:W-:Y:S01]  /*0df0*/  MOV R21, UR5 ;  /* 0x0000000500157c02 */ /* 0x000fe20008000f00 */
[----:B--2---:R-:W-:Y:S01]  /*0e00*/  FMUL R5, R5, UR9 ;  /* 0x0000000905057c20 */ /* 0x004fe20008400000 */
[----:B----4-:R-:W-:Y:S02]  /*0e10*/  I2FP.F32.U32 R4, UR4 ;  /* 0x0000000400047c45 */ /* 0x010fe40008201000 */
[----:B------:R-:W-:-:S05]  /*0e20*/  CS2R.32 R2, SR_CgaSize ;  /* 0x0000000000027805 */ /* 0x000fca0000008a00 */
[----:B------:R-:W-:-:S06]  /*0e30*/  IMAD R2, R2, -0xa0, RZ ;  /* 0xffffff6002027824 */ /* 0x000fcc00078e02ff */
[----:B------:R-:W2:Y:S01]  /*0e40*/  LDC R2, c[0x0][R2+0x2a4] ;  /* 0x0000a90002027b82 */ /* 0x000ea20000000800 */
[----:B------:R-:W4:Y:S01]  /*0e50*/  F2I.U32.TRUNC.NTZ R170, R5 ;  /* 0x0000000500aa7305 */ /* 0x000f22000020f000 */
[----:B------:R-:W-:Y:S01]  /*0e60*/  MOV R20, UR4 ;  /* 0x0000000400147c02 */ /* 0x000fe20008000f00 */
[----:B---3--:R-:W-:-:S05]  /*0e70*/  FMUL R4, R4, UR7 ;  /* 0x0000000704047c20 */ /* 0x008fca0008400000 */
[----:B------:R-:W-:Y:S01]  /*0e80*/  BAR.SYNC.DEFER_BLOCKING 0x0 ;  /* 0x0000000000007b1d */ /* 0x000fe20000010000 */
[----:B------:R-:W-:-:S05]  /*0e90*/  ISETP.GE.AND P0, PT, R9, 0x1, PT ;  /* 0x000000010900780c */ /* 0x000fca0003f06270 */
[----:B------:R-:W3:Y:S02]  /*0ea0*/  F2I.U32.TRUNC.NTZ R147, R4 ;  /* 0x0000000400937305 */ /* 0x000ee4000020f000 */
[----:B------:R-:W2:Y:S01]  /*0eb0*/  S2UR UR36, SR_CTAID.Z ;  /* 0x00000000002479c3 */ /* 0x000ea20000002700 */
[----:B----4-:R-:W-:-:S05]  /*0ec0*/  IADD3 R170, PT, PT, -R170, RZ, RZ ;  /* 0x000000ffaaaa7210 */ /* 0x010fca0007ffe1ff */
[----:B-1----:R-:W-:Y:S01]  /*0ed0*/  IMAD R170, R3, R170, UR5 ;  /* 0x0000000503aa7e24 */ /* 0x002fe2000f8e02aa */
[----:B---3--:R-:W-:-:S05]  /*0ee0*/  IADD3 R147, PT, PT, -R147, RZ, RZ ;  /* 0x000000ff93937210 */ /* 0x008fca0007ffe1ff */
[----:B--2---:R-:W-:Y:S01]  /*0ef0*/  IMAD R147, R2, R147, UR4 ;  /* 0x0000000402937e24 */ /* 0x004fe2000f8e0293 */
[----:B------:R-:W-:Y:S06]  /*0f00*/  @!P0 BRA `(.L_x_15) ;  /* 0x0000000000b88947 */ /* 0x000fec0003800000 */
[----:B------:R-:W1:Y:S01]  /*0f10*/  LDC.64 R4, c[0x0][0xb18] ;  /* 0x0002c600ff047b82 */ /* 0x000e620000000a00 */
[----:B------:R-:W-:-:S07]  /*0f20*/  ISETP.NE.AND P0, PT, R9, 0x1, PT ;  /* 0x000000010900780c */ /* 0x000fce0003f05270 */
[----:B------:R-:W2:Y:S08]  /*0f30*/  LDC R10, c[0x0][0xb0c] ;  /* 0x0002c300ff0a7b82 */ /* 0x000eb00000000800 */
[----:B------:R-:W3:Y:S08]  /*0f40*/  LDC R11, c[0x0][0x370] ;  /* 0x0000dc00ff0b7b82 */ /* 0x000ef00000000800 */
[----:B------:R-:W4:Y:S01]  /*0f50*/  LDC R12, c[0x0][0x374] ;  /* 0x0000dd00ff0c7b82 */ /* 0x000f220000000800 */
[----:B-1----:R-:W-:-:S07]  /*0f60*/  ISETP.NE.AND P1, PT, R4, 0x1, PT ;  /* 0x000000010400780c */ /* 0x002fce0003f25270 */
[----:B------:R-:W3:Y:S01]  /*0f70*/  LDC.64 R6, c[0x0][0xb10] ;  /* 0x0002c400ff067b82 */ /* 0x000ee20000000a00 */
[----:B--2---:R-:W-:-:S07]  /*0f80*/  ISETP.NE.AND P2, PT, R10, 0x1, PT ;  /* 0x000000010a00780c */ /* 0x004fce0003f45270 */
[----:B------:R-:W1:Y:S08]  /*0f90*/  LDC R8, c[0x0][0xb20] ;  /* 0x0002c800ff087b82 */ /* 0x000e700000000800 */
[----:B------:R-:W2:Y:S01]  /*0fa0*/  LDC.64 R2, c[0x0][0xb28] ;  /* 0x0002ca00ff027b82 */ /* 0x000ea20000000a00 */
[----:B----4-:R-:W-:-:S04]  /*0fb0*/  IMAD.HI.U32 R13, R12, R5, RZ ;  /* 0x000000050c0d7227 */ /* 0x010fc800078e00ff */
[----:B------:R-:W-:-:S04]  /*0fc0*/  IMAD.HI.U32 R5, R20, R5, RZ ;  /* 0x0000000514057227 */ /* 0x000fc800078e00ff */
[----:B---3--:R-:W-:-:S04]  /*0fd0*/  IMAD.HI.U32 R14, R11, R6, RZ ;  /* 0x000000060b0e7227 */ /* 0x008fc800078e00ff */
[C---:B------:R-:W-:Y:S01]  /*0fe0*/  IMAD.HI.U32 R16, R21.reuse, R6, RZ ;  /* 0x0000000615107227 */ /* 0x040fe200078e00ff */
[-C--:B------:R-:W-:Y:S02]  /*0ff0*/  @P2 SHF.R.U32.HI R11, RZ, R7.reuse, R14 ;  /* 0x00000007ff0b2219 */ /* 0x080fe4000001160e */
[-C--:B-1----:R-:W-:Y:S02]  /*1000*/  @P1 SHF.R.U32.HI R12, RZ, R8.reuse, R13 ;  /* 0x00000008ff0c1219 */ /* 0x082fe4000001160d */
[----:B------:R-:W-:Y:S02]  /*1010*/  SHF.R.U32.HI R5, RZ, R8, R5 ;  /* 0x00000008ff057219 */ /* 0x000fe40000011605 */
[----:B------:R-:W-:Y:S02]  /*1020*/  SHF.R.U32.HI R16, RZ, R7, R16 ;  /* 0x00000007ff107219 */ /* 0x000fe40000011610 */
[----:B------:R-:W-:Y:S01]  /*1030*/  SEL R5, R20, R5, !P1 ;  /* 0x0000000514057207 */ /* 0x000fe20004800000 */
[----:B--2---:R-:W-:Y:S01]  /*1040*/  IMAD.HI.U32 R14, R12, R2, RZ ;  /* 0x000000020c0e7227 */ /* 0x004fe200078e00ff */
[----:B------:R-:W-:-:S02]  /*1050*/  SEL R7, R21, R16, !P2 ;  /* 0x0000001015077207 */ /* 0x000fc40005000000 */
[----:B------:R-:W-:Y:S01]  /*1060*/  IADD3 R13, PT, PT, -R5, RZ, RZ ;  /* 0x000000ff050d7210 */ /* 0x000fe20007ffe1ff */
[----:B------:R-:W-:Y:S01]  /*1070*/  IMAD.HI.U32 R6, R11, R2, RZ ;  /* 0x000000020b067227 */ /* 0x000fe200078e00ff */
[----:B------:R-:W-:-:S03]  /*1080*/  @P0 SHF.R.U32.HI R12, RZ, R3, R14 ;  /* 0x00000003ff0c0219 */ /* 0x000fc6000001160e */
[----:B------:R-:W-:Y:S01]  /*1090*/  IMAD R13, R4, R13, R20 ;  /* 0x0000000d040d7224 */ /* 0x000fe200078e0214 */
[----:B------:R-:W-:Y:S01]  /*10a0*/  @P0 SHF.R.U32.HI R11, RZ, R3, R6 ;  /* 0x00000003ff0b0219 */ /* 0x000fe20000011606 */
[----:B------:R-:W-:-:S04]  /*10b0*/  IMAD R12, R12, R9, RZ ;  /* 0x000000090c0c7224 */ /* 0x000fc800078e02ff */
[----:B------:R-:W-:Y:S01]  /*10c0*/  IMAD R6, R11, R9, RZ ;  /* 0x000000090b067224 */ /* 0x000fe200078e02ff */
[----:B------:R-:W-:-:S04]  /*10d0*/  ISETP.GE.AND P1, PT, R5, R12, PT ;  /* 0x0000000c0500720c */ /* 0x000fc80003f26270 */
[----:B------:R-:W-:Y:S01]  /*10e0*/  ISETP.GE.OR P1, PT, R7, R6, P1 ;  /* 0x000000060700720c */ /* 0x000fe20000f26670 */
[----:B------:R-:W-:-:S05]  /*10f0*/  IMAD.HI.U32 R6, R5, R2, RZ ;  /* 0x0000000205067227 */ /* 0x000fca00078e00ff */
[----:B------:R-:W-:-:S04]  /*1100*/  SHF.R.U32.HI R6, RZ, R3, R6 ;  /* 0x00000003ff067219 */ /* 0x000fc80000011606 */
[----:B------:R-:W-:-:S03]  /*1110*/  SEL R6, R5, R6, !P0 ;  /* 0x0000000605067207 */ /* 0x000fc60004000000 */
[----:B------:R-:W-:Y:S01]  /*1120*/  @!P1 IMAD.HI.U32 R8, R7, R2, RZ ;  /* 0x0000000207089227 */ /* 0x000fe200078e00ff */
[----:B------:R-:W-:-:S04]  /*1130*/  IADD3 R2, PT, PT, -R6, RZ, RZ ;  /* 0x000000ff06027210 */ /* 0x000fc80007ffe1ff */
[----:B------:R-:W-:Y:S01]  /*1140*/  @!P1 SHF.R.U32.HI R8, RZ, R3, R8 ;  /* 0x00000003ff089219 */ /* 0x000fe20000011608 */
[----:B------:R-:W-:-:S03]  /*1150*/  IMAD R2, R9, R2, R5 ;  /* 0x0000000209027224 */ /* 0x000fc600078e0205 */
[----:B------:R-:W-:-:S05]  /*1160*/  @!P1 SEL R3, R7, R8, !P0 ;  /* 0x0000000807039207 */ /* 0x000fca0004000000 */
[--C-:B------:R-:W-:Y:S02]  /*1170*/  @!P1 IMAD.IADD R6, R6, 0x1, -R3.reuse ;  /* 0x0000000106069824 */ /* 0x100fe400078e0a03 */
[----:B------:R-:W-:Y:S01]  /*1180*/  @!P1 IMAD R3, R2, R11, R3 ;  /* 0x0000000b02039224 */ /* 0x000fe200078e0203 */
[----:B------:R-:W-:Y:S01]  /*1190*/  IADD3 R2, PT, PT, -R7, RZ, RZ ;  /* 0x000000ff07027210 */ /* 0x000fe20007ffe1ff */
[----:B------:R-:W-:Y:S02]  /*11a0*/  @!P1 IMAD R5, R6, R9, R7 ;  /* 0x0000000906059224 */ /* 0x000fe400078e0207 */
[----:B------:R-:W-:Y:S02]  /*11b0*/  @!P1 IMAD.MOV.U32 R7, RZ, RZ, R3 ;  /* 0x000000ffff079224 */ /* 0x000fe400078e0003 */
[----:B------:R-:W-:Y:S02]  /*11c0*/  IMAD R2, R10, R2, R21 ;  /* 0x000000020a027224 */ /* 0x000fe400078e0215 */
[----:B------:R-:W-:-:S02]  /*11d0*/  IMAD R20, R5, R4, R13 ;  /* 0x0000000405147224 */ /* 0x000fc400078e020d */
[----:B------:R-:W-:Y:S02]  /*11e0*/  IMAD R21, R7, R10, R2 ;  /* 0x0000000a07157224 */ /* 0x000fe400078e0202 */
.L_x_15:
[----:B------:R-:W1:Y:S01]  /*11f0*/  LDCU UR4, c[0x0][0xb30] ;  /* 0x00016600ff0477ac */ /* 0x000e620008000800 */
[----:B------:R-:W2:Y:S08]  /*1200*/  S2UR UR37, SR_CgaCtaId ;  /* 0x00000000002579c3 */ /* 0x000eb00000008800 */
[----:B------:R-:W3:Y:S01]  /*1210*/  LDC R72, c[0x0][0xb24] ;  /* 0x0002c900ff487b82 */ /* 0x000ee20000000800 */
[----:B-1----:R-:W-:-:S09]  /*1220*/  UISETP.NE.AND UP1, UPT, UR4, 0x1, UPT ;  /* 0x000000010400788c */ /* 0x002fd2000bf25270 */
[----:B--2---:R-:W-:Y:S05]  /*1230*/  BRA.U UP1, `(.L_x_16) ;  /* 0x0000000101407547 */ /* 0x004fea000b800000 */
[----:B------:R-:W1:Y:S08]  /*1240*/  LDC.64 R4, c[0x0][0xb10] ;  /* 0x0002c400ff047b82 */ /* 0x000e700000000a00 */
[----:B------:R-:W2:Y:S08]  /*1250*/  LDC.64 R2, c[0x0][0xb18] ;  /* 0x0002c600ff027b82 */ /* 0x000eb00000000a00 */
[----:B------:R-:W4:Y:S08]  /*1260*/  LDC R6, c[0x0][0xb20] ;  /* 0x0002c800ff067b82 */ /* 0x000f300000000800 */
[----:B------:R-:W3:Y:S01]  /*1270*/  LDC R8, c[0x0][0xb0c] ;  /* 0x0002c300ff087b82 */ /* 0x000ee20000000800 */
[----:B-1----:R-:W-:-:S05]  /*1280*/  IMAD.HI.U32 R4, R21, R4, RZ ;  /* 0x0000000415047227 */ /* 0x002fca00078e00ff */
[----:B------:R-:W-:Y:S01]  /*1290*/  SHF.R.U32.HI R4, RZ, R5, R4 ;  /* 0x00000005ff047219 */ /* 0x000fe20000011604 */
[----:B--2---:R-:W-:Y:S01]  /*12a0*/  IMAD.HI.U32 R3, R20, R3, RZ ;  /* 0x0000000314037227 */ /* 0x004fe200078e00ff */
[----:B------:R-:W-:-:S04]  /*12b0*/  ISETP.NE.AND P0, PT, R2, 0x1, PT ;  /* 0x000000010200780c */ /* 0x000fc80003f05270 */
[----:B----4-:R-:W-:-:S04]  /*12c0*/  SHF.R.U32.HI R3, RZ, R6, R3 ;  /* 0x00000006ff037219 */ /* 0x010fc80000011603 */
[----:B------:R-:W-:Y:S02]  /*12d0*/  SEL R3, R20, R3, !P0 ;  /* 0x0000000314037207 */ /* 0x000fe40004000000 */
[----:B---3--:R-:W-:-:S04]  /*12e0*/  ISETP.NE.AND P1, PT, R8, 0x1, PT ;  /* 0x000000010800780c */ /* 0x008fc80003f25270 */
[----:B------:R-:W-:-:S05]  /*12f0*/  SEL R4, R21, R4, !P1 ;  /* 0x0000000415047207 */ /* 0x000fca0004800000 */
[----:B------:R-:W-:Y:S02]  /*1300*/  IMAD.IADD R5, R3, 0x1, -R4 ;  /* 0x0000000103057824 */ /* 0x000fe400078e0a04 */
[----:B------:R-:W-:Y:S02]  /*1310*/  IMAD.IADD R3, R4, 0x1, -R3 ;  /* 0x0000000104037824 */ /* 0x000fe400078e0a03 */
[----:B------:R-:W-:Y:S02]  /*1320*/  IMAD R21, R5, R8, R21 ;  /* 0x0000000805157224 */ /* 0x000fe400078e0215 */
[----:B------:R-:W-:-:S07]  /*1330*/  IMAD R20, R3, R2, R20 ;  /* 0x0000000203147224 */ /* 0x000fce00078e0214 */
.L_x_16:
[----:B------:R-:W-:Y:S01]  /*1340*/  BAR.SYNC.DEFER_BLOCKING 0x0 ;  /* 0x0000000000007b1d */ /* 0x000fe20000010000 */
[----:B------:R-:W-:Y:S01]  /*1350*/  UISETP.NE.AND UP1, UPT, UR8, 0x2, UPT ;  /* 0x000000020800788c */ /* 0x000fe2000bf25270 */
[----:B------:R-:W-:Y:S02]  /*1360*/  ISETP.NE.OR P5, PT, R0, 0x2, !P5 ;  /* 0x000000020000780c */ /* 0x000fe40006fa5670 */
[----:B------:R-:W-:-:S06]  /*1370*/  LOP3.LUT R2, R185, 0x1f, RZ, 0xc0, !PT ;  /* 0x0000001fb9027812 */ /* 0x000fcc00078ec0ff */
[----:B------:R-:W-:Y:S05]  /*1380*/  BRA.U UP1, `(.L_x_17) ;  /* 0x0000001101807547 */ /* 0x000fea000b800000 */
[----:B------:R-:W1:Y:S01]  /*1390*/  LDCU UR13, c[0x0][0x38c] ;  /* 0x00007180ff0d77ac */ /* 0x000e620008000800 */
[----:B------:R-:W2:Y:S01]  /*13a0*/  LDC R9, c[0x0][0x370] ;  /* 0x0000dc00ff097b82 */ /* 0x000ea20000000800 */
[----:B------:R-:W-:Y:S01]  /*13b0*/  PLOP3.LUT P1, PT, PT, PT, UP2, 0x80, 0x8 ;  /* 0x000000000008781c */ /* 0x000fe20003f2f028 */
[----:B------:R-:W-:Y:S01]  /*13c0*/  IMAD.MOV.U32 R15, RZ, RZ, 0x1 ;  /* 0x00000001ff0f7424 */ /* 0x000fe200078e00ff */
[----:B------:R-:W-:Y:S01]  /*13d0*/  ISETP.EQ.OR P4, PT, R2, RZ, P5 ;  /* 0x000000ff0200720c */ /* 0x000fe20002f82670 */
[----:B------:R-:W-:Y:S01]  /*13e0*/  IMAD.MOV.U32 R14, RZ, RZ, RZ ;  /* 0x000000ffff0e7224 */ /* 0x000fe200078e00ff */
[----:B------:R-:W-:Y:S02]  /*13f0*/  PLOP3.LUT P1, PT, P1, PT, PT, 0x8, 0x80 ;  /* 0x000000000080781c */ /* 0x000fe40000f2e170 */
[----:B------:R-:W-:Y:S01]  /*1400*/  CS2R R12, SRZ ;  /* 0x00000000000c7805 */ /* 0x000fe2000001ff00 */
[----:B------:R-:W-:Y:S01]  /*1410*/  IMAD.MOV.U32 R10, RZ, RZ, 0x1 ;  /* 0x00000001ff0a7424 */ /* 0x000fe200078e00ff */
[----:B------:R-:W4:Y:S01]  /*1420*/  LDC R0, c[0x0][0x374] ;  /* 0x0000dd00ff007b82 */ /* 0x000f220000000800 */
[----:B------:R-:W2:Y:S01]  /*1430*/  LDCU.64 UR22, c[0x0][0x348] ;  /* 0x00006900ff1677ac */ /* 0x000ea20008000a00 */
[----:B------:R-:W-:Y:S01]  /*1440*/  UMOV UR6, URZ ;  /* 0x000000ff00067c82 */ /* 0x000fe20008000000 */
[----:B-1----:R-:W-:-:S04]  /*1450*/  UIADD3 UR5, UPT, UPT, UR13, 0x1f, URZ ;  /* 0x0000001f0d057890 */ /* 0x002fc8000fffe0ff */
[----:B------:R-:W-:-:S04]  /*1460*/  USHF.R.S32.HI UR4, URZ, 0x1f, UR5 ;  /* 0x0000001fff047899 */ /* 0x000fc80008011405 */
[----:B------:R-:W-:-:S04]  /*1470*/  ULEA.HI UR4, UR4, UR5, URZ, 0x5 ;  /* 0x0000000504047291 */ /* 0x000fc8000f8f28ff */
[----:B------:R-:W-:Y:S02]  /*1480*/  USHF.R.S32.HI UR15, URZ, 0x5, UR4 ;  /* 0x00000005ff0f7899 */ /* 0x000fe40008011404 */
[----:B------:R-:W-:Y:S02]  /*1490*/  UIADD3 UR4, UPT, UPT, UR13, -0x1, URZ ;  /* 0xffffffff0d047890 */ /* 0x000fe4000fffe0ff */
[----:B------:R-:W-:Y:S02]  /*14a0*/  UISETP.LT.U32.AND UP0, UPT, UR15, 0x5, UPT ;  /* 0x000000050f00788c */ /* 0x000fe4000bf01070 */
[----:B------:R-:W-:Y:S02]  /*14b0*/  UISETP.GE.U32.AND UP1, UPT, UR4, -0x3f, UPT ;  /* 0xffffffc10400788c */ /* 0x000fe4000bf26070 */
[----:B------:R-:W-:Y:S02]  /*14c0*/  USEL UR14, UR15, 0x5, UP0 ;  /* 0x000000050f0e7887 */ /* 0x000fe40008000000 */
[----:B------:R-:W-:-:S02]  /*14d0*/  UIADD3 UR13, UPT, UPT, UR13, 0x3e, URZ ;  /* 0x0000003e0d0d7890 */ /* 0x000fc4000fffe0ff */
[----:B------:R-:W-:Y:S02]  /*14e0*/  UIADD3 UR5, UPT, UPT, UR14, -0x1, URZ ;  /* 0xffffffff0e057890 */ /* 0x000fe4000fffe0ff */
[----:B------:R-:W-:-:S03]  /*14f0*/  UIADD3 UR7, UPT, UPT, UR15, -UR14, URZ ;  /* 0x8000000e0f077290 */ /* 0x000fc6000fffe0ff */
[----:B------:R-:W-:-:S04]  /*1500*/  @UP1 UIADD3 UR5, UPT, UPT, UR14, URZ, URZ ;  /* 0x000000ff0e051290 */ /* 0x000fc8000fffe0ff */
[----:B--2---:R-:W-:-:S12]  /*1510*/  UIADD3 UR5, UPT, UPT, UR5, 0x1, URZ ;  /* 0x0000000105057890 */ /* 0x004fd8000fffe0ff */
.L_x_35:
[----:B------:R-:W-:Y:S01]  /*1520*/  UISETP.NE.AND UP0, UPT, UR37, URZ, UPT ;  /* 0x000000ff2500728c */ /* 0x000fe2000bf05270 */
[----:B------:R-:W1:Y:S08]  /*1530*/  S2UR UR37, SR_CgaCtaId ;  /* 0x00000000002579c3 */ /* 0x000e700000008800 */
[----:B------:R-:W-:Y:S05]  /*1540*/  BRA.U UP0, `(.L_x_18) ;  /* 0x0000000100347547 */ /* 0x000fea000b800000 */
[----:B------:R-:W2:Y:S01]  /*1550*/  S2R R2, SR_CgaCtaId ;  /* 0x0000000000027919 */ /* 0x000ea20000008800 */
[----:B------:R-:W-:-:S04]  /*1560*/  MOV R3, 0x400 ;  /* 0x0000040000037802 */ /* 0x000fc80000000f00 */
[----:B--2---:R-:W-:Y:S02]  /*1570*/  LEA R3, R2, R3, 0x18 ;  /* 0x0000000302037211 */ /* 0x004fe400078ec0ff */
[----:B------:R-:W-:-:S03]  /*1580*/  SHF.L.U32 R2, R10, 0x1f, RZ ;  /* 0x0000001f0a027819 */ /* 0x000fc600000006ff */
[----:B------:R-:W-:-:S04]  /*1590*/  IMAD R3, R12, 0x8, R3 ;  /* 0x000000080c037824 */ /* 0x000fc800078e0203 */
[----:B------:R-:W2:Y:S02]  /*15a0*/  SYNCS.PHASECHK.TRANS64.TRYWAIT P0, [R3+URZ+0xf0], R2 ;  /* 0x0000f002030075a7 */ /* 0x000ea400080011ff */
[----:B--2---:R-:W-:Y:S05]  /*15b0*/  @!P0 BRA `(.L_x_19) ;  /* 0x00000098005c8947 */ /* 0x004fea0003800000 */
.L_x_127:
[----:B------:R-:W-:Y:S01]  /*15c0*/  VIADD R12, R12, 0x1 ;  /* 0x000000010c0c7836 */ /* 0x000fe20000000000 */
[----:B------:R2:W-:Y:S04]  /*15d0*/  SYNCS.ARRIVE.TRANS64.A1T0 RZ, [R3+URZ+0xe0], RZ ;  /* 0x0000e0ff03ff79a7 */ /* 0x0005e800081000ff */
[----:B------:R-:W-:-:S04]  /*15e0*/  ISETP.NE.AND P0, PT, R12, 0x2, PT ;  /* 0x000000020c00780c */ /* 0x000fc80003f05270 */
[----:B------:R-:W-:Y:S02]  /*15f0*/  SEL R12, R12, RZ, P0 ;  /* 0x000000ff0c0c7207 */ /* 0x000fe40000000000 */
[----:B--2---:R-:W-:-:S04]  /*1600*/  SEL R3, RZ, 0x1, P0 ;  /* 0x00000001ff037807 */ /* 0x004fc80000000000 */
[----:B------:R-:W-:-:S07]  /*1610*/  LOP3.LUT R10, R10, R3, RZ, 0x3c, !PT ;  /* 0x000000030a0a7212 */ /* 0x000fce00078e3cff */
.L_x_18:
[----:B------:R-:W-:Y:S01]  /*1620*/  UMOV UR4, 0x400 ;  /* 0x0000040000047882 */ /* 0x000fe20000000000 */
[----:B------:R-:W-:Y:S01]  /*1630*/  SHF.L.U32 R2, R15, 0x1f, RZ ;  /* 0x0000001f0f027819 */ /* 0x000fe200000006ff */
[----:B-1----:R-:W-:Y:S01]  /*1640*/  ULEA UR4, UR37, UR4, 0x18 ;  /* 0x0000000425047291 */ /* 0x002fe2000f8ec0ff */
[----:B------:R-:W-:Y:S01]  /*1650*/  R2UR UR35, R21 ;  /* 0x00000000152372ca */ /* 0x000fe200000e0000 */
[----:B------:R-:W-:Y:S01]  /*1660*/  UISETP.GE.U32.AND UP0, UPT, UR13, 0x3f, UPT ;  /* 0x0000003f0d00788c */ /* 0x000fe2000bf06070 */
[----:B------:R-:W-:Y:S01]  /*1670*/  R2UR UR11, R20 ;  /* 0x00000000140b72ca */ /* 0x000fe200000e0000 */
[----:B------:R-:W-:Y:S01]  /*1680*/  ULEA UR8, UR6, UR4, 0x3 ;  /* 0x0000000406087291 */ /* 0x000fe2000f8e18ff */
[----:B------:R-:W-:-:S08]  /*1690*/  UMOV UR24, URZ ;  /* 0x000000ff00187c82 */ /* 0x000fd00008000000 */
[----:B------:R1:W2:Y:S01]  /*16a0*/  SYNCS.PHASECHK.TRANS64.TRYWAIT P0, [UR8+0x28], R2 ;  /* 0x00002802ff0075a7 */ /* 0x0002a20008001108 */
[----:B------:R-:W-:Y:S02]  /*16b0*/  USHF.L.U32 UR35, UR35, 0x7, URZ ;  /* 0x0000000723237899 */ /* 0x000fe400080006ff */
[----:B------:R-:W-:Y:S01]  /*16c0*/  USHF.L.U32 UR11, UR11, 0x8, URZ ;  /* 0x000000080b0b7899 */ /* 0x000fe200080006ff */
[----:B------:R-:W-:Y:S11]  /*16d0*/  BRA.U !UP0, `(.L_x_20) ;  /* 0x0000000108a87547 */ /* 0x000ff6000b800000 */
[----:B------:R-:W-:Y:S01]  /*16e0*/  UMOV UR16, URZ ;  /* 0x000000ff00107c82 */ /* 0x000fe20008000000 */
[----:B------:R-:W-:-:S05]  /*16f0*/  UMOV UR17, UR6 ;  /* 0x0000000600117c82 */ /* 0x000fca0008000000 */
.L_x_25:
[----:B-1----:R-:W-:Y:S01]  /*1700*/  ULEA UR33, UR17, UR4, 0x3 ;  /* 0x0000000411217291 */ /* 0x002fe2000f8e18ff */
[----:B--2---:R-:W-:Y:S01]  /*1710*/  @!P5 MOV R3, 0x3000 ;  /* 0x000030000003d802 */ /* 0x004fe20000000f00 */
[----:B--2---:R-:W-:Y:S10]  /*1720*/  @P0 BRA `(.L_x_21) ;  /* 0x00000000000c0947 */ /* 0x004ff40003800000 */
[----:B------:R-:W-:-:S04]  /*1730*/  SHF.L.U32 R5, R15, 0x1f, RZ ;  /* 0x0000001f0f057819 */ /* 0x000fc800000006ff */
[----:B------:R-:W2:Y:S02]  /*1740*/  SYNCS.PHASECHK.TRANS64.TRYWAIT P0, [UR33+0x28], R5 ;  /* 0x00002805ff0075a7 */ /* 0x000ea40008001121 */
[----:B--2---:R-:W-:Y:S05]  /*1750*/  @!P0 BRA `(.L_x_22) ;  /* 0x0000009800088947 */ /* 0x004fea0003800000 */
.L_x_21:
[----:B------:R2:W-:Y:S01]  /*1760*/  @!P5 SYNCS.ARRIVE.TRANS64 RZ, [UR33], R3 ;  /* 0x00000003ffffd9a7 */ /* 0x0005e20008000021 */
[----:B------:R-:W-:Y:S04]  /*1770*/  BSSY.RECONVERGENT B0, `(.L_x_23) ;  /* 0x0000003000007945 */ /* 0x000fe80003800200 */
[----:B------:R-:W-:Y:S05]  /*1780*/  @P4 BRA `(.L_x_24) ;  /* 0x0000000000044947 */ /* 0x000fea0003800000 */
[----:B------:R-:W-:Y:S05]  /*1790*/  BPT.TRAP 0x1 ;  /* 0x000000040000795c */ /* 0x000fea0000300000 */
.L_x_24:
[----:B------:R-:W-:Y:S05]  /*17a0*/  BSYNC.RECONVERGENT B0 ;  /* 0x0000000000007941 */ /* 0x000fea0003800200 */
.L_x_23:
[----:B------:R-:W-:Y:S02]  /*17b0*/  UIADD3 UR6, UPT, UPT, UR17, 0x1, URZ ;  /* 0x0000000111067890 */ /* 0x000fe4000fffe0ff */
[----:B------:R-:W-:Y:S02]  /*17c0*/  ULEA UR32, UR17, UR4, 0xc ;  /* 0x0000000411207291 */ /* 0x000fe4000f8e60ff */
[----:B------:R-:W-:Y:S02]  /*17d0*/  UISETP.NE.AND UP0, UPT, UR6, 0x5, UPT ;  /* 0x000000050600788c */ /* 0x000fe4000bf05270 */
[----:B------:R-:W-:Y:S02]  /*17e0*/  UIADD3 UR26, UP1, UPT, UR22, 0x80, URZ ;  /* 0x00000080161a7890 */ /* 0x000fe4000ff3e0ff */
[----:B------:R-:W-:Y:S02]  /*17f0*/  USEL UR9, URZ, 0x1, UP0 ;  /* 0x00000001ff097887 */ /* 0x000fe40008000000 */
[----:B------:R-:W-:-:S02]  /*1800*/  USEL UR6, UR6, URZ, UP0 ;  /* 0x000000ff06067287 */ /* 0x000fc40008000000 */
[----:B------:R-:W-:Y:S02]  /*1810*/  UIADD3 UR20, UP0, UPT, UR22, 0x180, URZ ;  /* 0x0000018016147890 */ /* 0x000fe4000ff1e0ff */
[----:B------:R-:W-:Y:S01]  /*1820*/  ULEA UR8, UR6, UR4, 0x3 ;  /* 0x0000000406087291 */ /* 0x000fe2000f8e18ff */
[----:B------:R-:W-:Y:S01]  /*1830*/  LOP3.LUT R15, R15, UR9, RZ, 0x3c, !PT ;  /* 0x000000090f0f7c12 */ /* 0x000fe2000f8e3cff */
[----:B------:R-:W-:Y:S02]  /*1840*/  USHF.L.U32 UR34, UR16, 0x5, URZ ;  /* 0x0000000510227899 */ /* 0x000fe400080006ff */
[----:B------:R-:W-:Y:S01]  /*1850*/  UIADD3.X UR27, UPT, UPT, URZ, UR23, URZ, UP1, !UPT ;  /* 0x00000017ff1b7290 */ /* 0x000fe20008ffe4ff */
[----:B-1----:R-:W-:Y:S01]  /*1860*/  SHF.L.U32 R2, R15, 0x1f, RZ ;  /* 0x0000001f0f027819 */ /* 0x002fe200000006ff */
[----:B------:R-:W-:Y:S02]  /*1870*/  UIADD3 UR32, UPT, UPT, UR32, 0xc400, URZ ;  /* 0x0000c40020207890 */ /* 0x000fe4000fffe0ff */
[----:B------:R-:W-:Y:S01]  /*1880*/  UIADD3.X UR21, UPT, UPT, URZ, UR23, URZ, UP0, !UPT ;  /* 0x00000017ff157290 */ /* 0x000fe200087fe4ff */
[----:B------:R1:W1:Y:S01]  /*1890*/  SYNCS.PHASECHK.TRANS64.TRYWAIT P0, [UR8+0x28], R2 ;  /* 0x00002802ff0075a7 */ /* 0x0002620008001108 */
[----:B------:R-:W-:Y:S01]  /*18a0*/  ULEA UR8, UR17, UR4, 0xd ;  /* 0x0000000411087291 */ /* 0x000fe2000f8e68ff */
[----:B------:R-:W-:Y:S01]  /*18b0*/  UMOV UR18, 0x0 ;  /* 0x0000000000127882 */ /* 0x000fe20000000000 */
[----:B------:R-:W-:-:S02]  /*18c0*/  UMOV UR19, 0x10000000 ;  /* 0x1000000000137882 */ /* 0x000fc40000000000 */
[----:B------:R-:W-:Y:S01]  /*18d0*/  UIADD3 UR8, UPT, UPT, UR8, 0x11400, URZ ;  /* 0x0001140008087890 */ /* 0x000fe2000fffe0ff */
[----:B------:R1:W-:Y:S01]  /*18e0*/  UTMALDG.3D [UR32], [UR26], desc[UR18] ;  /* 0x000012201a0075b4 */ /* 0x0003e20008011000 */
[----:B------:R-:W-:Y:S01]  /*18f0*/  UMOV UR12, UR36 ;  /* 0x00000024000c7c82 */ /* 0x000fe20008000000 */
[----:B------:R-:W-:Y:S01]  /*1900*/  UMOV UR9, UR33 ;  /* 0x0000002100097c82 */ /* 0x000fe20008000000 */
[----:B------:R-:W-:Y:S01]  /*1910*/  UMOV UR10, UR34 ;  /* 0x00000022000a7c82 */ /* 0x000fe20008000000 */
[----:B------:R-:W-:Y:S01]  /*1920*/  UIADD3 UR16, UPT, UPT, UR16, 0x1, URZ ;  /* 0x0000000110107890 */ /* 0x000fe2000fffe0ff */
[----:B------:R-:W-:Y:S01]  /*1930*/  UMOV UR24, UR5 ;  /* 0x0000000500187c82 */ /* 0x000fe20008000000 */
[----:B------:R-:W-:Y:S02]  /*1940*/  UMOV UR17, UR6 ;  /* 0x0000000600117c82 */ /* 0x000fe40008000000 */
[----:B------:R1:W-:Y:S01]  /*1950*/  UTMALDG.3D [UR8], [UR20], desc[UR18] ;  /* 0x00001208140075b4 */ /* 0x0003e20008011000 */
[----:B------:R-:W-:-:S09]  /*1960*/  UISETP.NE.AND UP0, UPT, UR16, UR5, UPT ;  /* 0x000000051000728c */ /* 0x000fd2000bf05270 */
[----:B------:R-:W-:Y:S05]  /*1970*/  BRA.U UP0, `(.L_x_25) ;  /* 0xfffffffd00607547 */ /* 0x000fea000b83ffff */
.L_x_20:
[----:B-1----:R-:W-:Y:S01]  /*1980*/  ULEA UR8, UR6, UR4, 0x3 ;  /* 0x0000000406087291 */ /* 0x002fe2000f8e18ff */
[----:B------:R-:W-:Y:S01]  /*1990*/  SHF.L.U32 R2, R15, 0x1f, RZ ;  /* 0x0000001f0f027819 */ /* 0x000fe200000006ff */
[----:B------:R-:W-:Y:S01]  /*19a0*/  @!P1 SYNCS.ARRIVE.TRANS64.A1T0 RZ, [UR4+0x98], RZ ;  /* 0x000098ffffff99a7 */ /* 0x000fe20008100004 */
[----:B------:R-:W-:-:S06]  /*19b0*/  UISETP.GT.AND UP0, UPT, UR15, UR14, UPT ;  /* 0x0000000e0f00728c */ /* 0x000fcc000bf04270 */
[----:B--2---:R1:W2:Y:S03]  /*19c0*/  SYNCS.PHASECHK.TRANS64.TRYWAIT P0, [UR8+0x28], R2 ;  /* 0x00002802ff0075a7 */ /* 0x0042a60008001108 */
[----:B------:R-:W-:Y:S05]  /*19d0*/  BRA.U !UP0, `(.L_x_26) ;  /* 0x0000000108ac7547 */ /* 0x000fea000b800000 */
[----:B------:R-:W-:Y:S01]  /*19e0*/  UIADD3 UR21, UPT, UPT, UR7, UR24, URZ ;  /* 0x0000001807157290 */ /* 0x000fe2000fffe0ff */
[----:B------:R-:W-:-:S11]  /*19f0*/  UMOV UR25, UR6 ;  /* 0x0000000600197c82 */ /* 0x000fd60008000000 */
.L_x_31:
[----:B-1----:R-:W-:Y:S01]  /*1a00*/  ULEA UR17, UR25, UR4, 0x3 ;  /* 0x0000000419117291 */ /* 0x002fe2000f8e18ff */
[----:B--2---:R-:W-:Y:S01]  /*1a10*/  @!P5 MOV R3, 0x3000 ;  /* 0x000030000003d802 */ /* 0x004fe20000000f00 */
[----:B--2---:R-:W-:Y:S10]  /*1a20*/  @P0 BRA `(.L_x_27) ;  /* 0x00000000000c0947 */ /* 0x004ff40003800000 */
[----:B------:R-:W-:-:S04]  /*1a30*/  SHF.L.U32 R5, R15, 0x1f, RZ ;  /* 0x0000001f0f057819 */ /* 0x000fc800000006ff */
[----:B------:R-:W2:Y:S02]  /*1a40*/  SYNCS.PHASECHK.TRANS64.TRYWAIT P0, [UR17+0x28], R5 ;  /* 0x00002805ff0075a7 */ /* 0x000ea40008001111 */
[----:B--2---:R-:W-:Y:S05]  /*1a50*/  @!P0 BRA `(.L_x_28) ;  /* 0x0000009400608947 */ /* 0x004fea0003800000 */
.L_x_27:
[----:B------:R2:W-:Y:S01]  /*1a60*/  @!P5 SYNCS.ARRIVE.TRANS64 RZ, [UR17], R3 ;  /* 0x00000003ffffd9a7 */ /* 0x0005e20008000011 */
[----:B------:R-:W-:Y:S04]  /*1a70*/  BSSY.RECONVERGENT B0, `(.L_x_29) ;  /* 0x0000003000007945 */ /* 0x000fe80003800200 */
[----:B------:R-:W-:Y:S05]  /*1a80*/  @P4 BRA `(.L_x_30) ;  /* 0x0000000000044947 */ /* 0x000fea0003800000 */
[----:B------:R-:W-:Y:S05]  /*1a90*/  BPT.TRAP 0x1 ;  /* 0x000000040000795c */ /* 0x000fea0000300000 */
.L_x_30:
[----:B------:R-:W-:Y:S05]  /*1aa0*/  BSYNC.RECONVERGENT B0 ;  /* 0x0000000000007941 */ /* 0x000fea0003800200 */
.L_x_29:
        /* <DEDUP_REMOVED lines=10> */
[----:B------:R-:W-:Y:S01]  /*1b50*/  UIADD3 UR16, UPT, UPT, UR16, 0xc400, URZ ;  /* 0x0000c40010107890 */ /* 0x000fe2000fffe0ff */
[----:B-1----:R-:W-:Y:S01]  /*1b60*/  SHF.L.U32 R2, R15, 0x1f, RZ ;  /* 0x0000001f0f027819 */ /* 0x002fe200000006ff */
[----:B------:R-:W-:Y:S02]  /*1b70*/  UIADD3.X UR31, UPT, UPT, URZ, UR23, URZ, UP1, !UPT ;  /* 0x00000017ff1f7290 */ /* 0x000fe40008ffe4ff */
[----:B------:R-:W-:Y:S01]  /*1b80*/  UIADD3.X UR29, UPT, UPT, URZ, UR23, URZ, UP0, !UPT ;  /* 0x00000017ff1d7290 */ /* 0x000fe200087fe4ff */
[----:B------:R1:W1:Y:S01]  /*1b90*/  SYNCS.PHASECHK.TRANS64.TRYWAIT P0, [UR8+0x28], R2 ;  /* 0x00002802ff0075a7 */ /* 0x0002620008001108 */
[----:B------:R-:W-:Y:S01]  /*1ba0*/  ULEA UR8, UR25, UR4, 0xd ;  /* 0x0000000419087291 */ /* 0x000fe2000f8e68ff */
[----:B------:R-:W-:Y:S01]  /*1bb0*/  UMOV UR26, 0x0 ;  /* 0x00000000001a7882 */ /* 0x000fe20000000000 */
[----:B------:R-:W-:-:S02]  /*1bc0*/  UMOV UR27, 0x10000000 ;  /* 0x10000000001b7882 */ /* 0x000fc40000000000 */
[----:B------:R-:W-:Y:S01]  /*1bd0*/  UIADD3 UR8, UPT, UPT, UR8, 0x11400, URZ ;  /* 0x0001140008087890 */ /* 0x000fe2000fffe0ff */
[----:B------:R-:W-:Y:S01]  /*1be0*/  UMOV UR19, UR35 ;  /* 0x0000002300137c82 */ /* 0x000fe20008000000 */
[----:B------:R-:W-:Y:S01]  /*1bf0*/  UMOV UR20, UR36 ;  /* 0x0000002400147c82 */ /* 0x000fe20008000000 */
[----:B------:R-:W-:Y:S01]  /*1c00*/  UMOV UR12, UR36 ;  /* 0x00000024000c7c82 */ /* 0x000fe20008000000 */
[----:B------:R-:W-:Y:S01]  /*1c10*/  UMOV UR9, UR17 ;  /* 0x0000001100097c82 */ /* 0x000fe20008000000 */
[----:B------:R-:W-:Y:S01]  /*1c20*/  UMOV UR10, UR18 ;  /* 0x00000012000a7c82 */ /* 0x000fe20008000000 */
[----:B------:R1:W-:Y:S01]  /*1c30*/  UTMALDG.3D [UR16], [UR30], desc[UR26] ;  /* 0x00001a101e0075b4 */ /* 0x0003e20008011000 */
[----:B------:R-:W-:Y:S01]  /*1c40*/  UIADD3 UR24, UPT, UPT, UR24, 0x1, URZ ;  /* 0x0000000118187890 */ /* 0x000fe2000fffe0ff */
[----:B------:R-:W-:-:S03]  /*1c50*/  UMOV UR25, UR6 ;  /* 0x0000000600197c82 */ /* 0x000fc60008000000 */
[----:B------:R-:W-:Y:S01]  /*1c60*/  UISETP.NE.AND UP0, UPT, UR24, UR21, UPT ;  /* 0x000000151800728c */ /* 0x000fe2000bf05270 */
[----:B------:R1:W-:Y:S08]  /*1c70*/  UTMALDG.3D [UR8], [UR28], desc[UR26] ;  /* 0x00001a081c0075b4 */ /* 0x0003f00008011000 */
[----:B------:R-:W-:Y:S05]  /*1c80*/  BRA.U UP0, `(.L_x_31) ;  /* 0xfffffffd005c7547 */ /* 0x000fea000b83ffff */
.L_x_26:
[C---:B-1----:R-:W-:Y:S01]  /*1c90*/  LEA R2, R14.reuse, UR4, 0x3 ;  /* 0x000000040e027c11 */ /* 0x042fe2000f8e18ff */
[----:B------:R-:W-:Y:S01]  /*1ca0*/  NOP ;  /* 0x0000000000007918 */ /* 0x000fe20000000000 */
[----:B--2---:R-:W-:Y:S02]  /*1cb0*/  SHF.L.U32 R3, R13, 0x1f, RZ ;  /* 0x0000001f0d037819 */ /* 0x004fe400000006ff */
[----:B------:R-:W-:Y:S02]  /*1cc0*/  LEA R4, R14, UR4, 0x4 ;  /* 0x000000040e047c11 */ /* 0x000fe4000f8e20ff */
[----:B------:R-:W1:Y:S02]  /*1cd0*/  SYNCS.PHASECHK.TRANS64.TRYWAIT P0, [R2+URZ+0xa0], R3 ;  /* 0x0000a003020075a7 */ /* 0x000e6400080011ff */
[----:B-1----:R-:W-:Y:S05]  /*1ce0*/  @!P0 BRA `(.L_x_32) ;  /* 0x0000009000d48947 */ /* 0x002fea0003800000 */
.L_x_130:
[----:B------:R-:W2:Y:S01]  /*1cf0*/  LDS.128 R4, [R4+0x110] ;  /* 0x0001100004047984 */ /* 0x000ea20000000c00 */
[----:B---3--:R-:W-:Y:S01]  /*1d00*/  ISETP.GE.AND P0, PT, R72, 0x1, PT ;  /* 0x000000014800780c */ /* 0x008fe20003f06270 */
[----:B-1----:R-:W-:Y:S01]  /*1d10*/  VIADD R2, R2, 0xb0 ;  /* 0x000000b002027836 */ /* 0x002fe20000000000 */
[----:B------:R-:W-:Y:S01]  /*1d20*/  @!PT LDS RZ, [RZ] ;  /* 0x00000000fffff984 */ /* 0x000fe20000000800 */
[----:B------:R-:W-:Y:S01]  /*1d30*/  @!PT LDS RZ, [RZ] ;  /* 0x00000000fffff984 */ /* 0x000fe20000000800 */
[----:B------:R-:W-:Y:S01]  /*1d40*/  @!PT LDS RZ, [RZ] ;  /* 0x00000000fffff984 */ /* 0x000fe20000000800 */
[----:B------:R-:W-:Y:S01]  /*1d50*/  @!PT LDS RZ, [RZ] ;  /* 0x00000000fffff984 */ /* 0x000fe20000000800 */
[----:B------:R1:W-:Y:S06]  /*1d60*/  MEMBAR.ALL.CTA ;  /* 0x0000000000007992 */ /* 0x0003ec0000008000 */
[----:B-1----:R-:W1:Y:S01]  /*1d70*/  FENCE.VIEW.ASYNC.S ;  /* 0x00000000000073c6 */ /* 0x002e620000000000 */
[----:B------:R-:W-:-:S04]  /*1d80*/  PRMT R2, RZ, 0x654, R2 ;  /* 0x00000654ff027816 */ /* 0x000fc80000000002 */
[----:B-1----:R1:W-:Y:S01]  /*1d90*/  SYNCS.ARRIVE.TRANS64.RED.A1T0 RZ, [R2+URZ], RZ ;  /* 0x000000ff02ff79a7 */ /* 0x0023e200081004ff */
[----:B--2---:R-:W-:-:S13]  /*1da0*/  LOP3.LUT P2, RZ, R6, 0x1, RZ, 0xc0, !PT ;  /* 0x0000000106ff7812 */ /* 0x004fda000784c0ff */
[----:B------:R-:W-:Y:S01]  /*1db0*/  @P2 SHF.R.U32.HI R3, RZ, 0x10, R5 ;  /* 0x00000010ff032819 */ /* 0x000fe20000011605 */
[----:B------:R-:W-:Y:S01]  /*1dc0*/  VOTEU.ANY UP0, P2 ;  /* 0x0000000000ff7886 */ /* 0x000fe20001000100 */
[----:B------:R-:W-:Y:S02]  /*1dd0*/  @P2 MOV R11, R4 ;  /* 0x00000004000b2202 */ /* 0x000fe40000000f00 */
[----:B------:R-:W-:Y:S02]  /*1de0*/  @P2 R2UR.BROADCAST UR8, R3 ;  /* 0x00000000030822ca */ /* 0x000fe400008e0000 */
[----:B------:R-:W-:-:S11]  /*1df0*/  @P2 LOP3.LUT R8, R5, 0xffff, RZ, 0xc0, !PT ;  /* 0x0000ffff05082812 */ /* 0x000fd600078ec0ff */
[----:B------:R-:W-:Y:S01]  /*1e00*/  @UP0 UMOV UR36, UR8 ;  /* 0x0000000800240c82 */ /* 0x000fe20008000000 */
[----:B-1----:R-:W-:Y:S05]  /*1e10*/  @!P0 BRA `(.L_x_33) ;  /* 0x0000000000b88947 */ /* 0x002fea0003800000 */
[----:B------:R-:W4:Y:S01]  /*1e20*/  LDC.64 R4, c[0x0][0xb18] ;  /* 0x0002c600ff047b82 */ /* 0x000f220000000a00 */
[----:B------:R-:W-:-:S07]  /*1e30*/  ISETP.NE.AND P3, PT, R72, 0x1, PT ;  /* 0x000000014800780c */ /* 0x000fce0003f65270 */
[----:B------:R-:W1:Y:S08]  /*1e40*/  LDC.64 R6, c[0x0][0xb10] ;  /* 0x0002c400ff067b82 */ /* 0x000e700000000a00 */
[----:B------:R-:W2:Y:S08]  /*1e50*/  LDC R16, c[0x0][0xb20] ;  /* 0x0002c800ff107b82 */ /* 0x000eb00000000800 */
[----:B------:R-:W3:Y:S01]  /*1e60*/  LDC R18, c[0x0][0xb0c] ;  /* 0x0002c300ff127b82 */ /* 0x000ee20000000800 */
[----:B----4-:R-:W-:Y:S01]  /*1e70*/  IMAD.HI.U32 R17, R0, R5, RZ ;  /* 0x0000000500117227 */ /* 0x010fe200078e00ff */
[----:B------:R-:W-:-:S03]  /*1e80*/  ISETP.NE.AND P0, PT, R4, 0x1, PT ;  /* 0x000000010400780c */ /* 0x000fc60003f05270 */
[----:B------:R-:W-:-:S03]  /*1e90*/  IMAD.HI.U32 R5, R8, R5, RZ ;  /* 0x0000000508057227 */ /* 0x000fc600078e00ff */
[----:B------:R-:W4:Y:S01]  /*1ea0*/  LDC.64 R2, c[0x0][0xb28] ;  /* 0x0002ca00ff027b82 */ /* 0x000f220000000a00 */
[----:B-1----:R-:W-:-:S04]  /*1eb0*/  IMAD.HI.U32 R20, R9, R6, RZ ;  /* 0x0000000609147227 */ /* 0x002fc800078e00ff */
[----:B------:R-:W-:Y:S01]  /*1ec0*/  IMAD.HI.U32 R22, R11, R6, RZ ;  /* 0x000000060b167227 */ /* 0x000fe200078e00ff */
[----:B------:R-:W-:Y:S02]  /*1ed0*/  SHF.R.U32.HI R20, RZ, R7, R20 ;  /* 0x00000007ff147219 */ /* 0x000fe40000011614 */
[-C--:B--2---:R-:W-:Y:S02]  /*1ee0*/  SHF.R.U32.HI R17, RZ, R16.reuse, R17 ;  /* 0x00000010ff117219 */ /* 0x084fe40000011611 */
[----:B------:R-:W-:Y:S02]  /*1ef0*/  SHF.R.U32.HI R5, RZ, R16, R5 ;  /* 0x00000010ff057219 */ /* 0x000fe40000011605 */
[----:B------:R-:W-:Y:S02]  /*1f00*/  SEL R17, R0, R17, !P0 ;  /* 0x0000001100117207 */ /* 0x000fe40004000000 */
[----:B------:R-:W-:Y:S02]  /*1f10*/  SHF.R.U32.HI R22, RZ, R7, R22 ;  /* 0x00000007ff167219 */ /* 0x000fe40000011616 */
[----:B---3--:R-:W-:-:S02]  /*1f20*/  ISETP.NE.AND P1, PT, R18, 0x1, PT ;  /* 0x000000011200780c */ /* 0x008fc40003f25270 */
[----:B------:R-:W-:Y:S02]  /*1f30*/  SEL R5, R8, R5, !P0 ;  /* 0x0000000508057207 */ /* 0x000fe40004000000 */
[----:B------:R-:W-:Y:S02]  /*1f40*/  SEL R19, R9, R20, !P1 ;  /* 0x0000001409137207 */ /* 0x000fe40004800000 */
[----:B------:R-:W-:Y:S01]  /*1f50*/  SEL R7, R11, R22, !P1 ;  /* 0x000000160b077207 */ /* 0x000fe20004800000 */
[----:B----4-:R-:W-:-:S04]  /*1f60*/  IMAD.HI.U32 R20, R17, R2, RZ ;  /* 0x0000000211147227 */ /* 0x010fc800078e00ff */
[----:B------:R-:W-:Y:S01]  /*1f70*/  IMAD.HI.U32 R6, R19, R2, RZ ;  /* 0x0000000213067227 */ /* 0x000fe200078e00ff */
[----:B------:R-:W-:-:S04]  /*1f80*/  @P3 SHF.R.U32.HI R17, RZ, R3, R20 ;  /* 0x00000003ff113219 */ /* 0x000fc80000011614 */
[----:B------:R-:W-:Y:S01]  /*1f90*/  @P3 SHF.R.U32.HI R19, RZ, R3, R6 ;  /* 0x00000003ff133219 */ /* 0x000fe20000011606 */
[----:B------:R-:W-:-:S04]  /*1fa0*/  IMAD R17, R72, R17, RZ ;  /* 0x0000001148117224 */ /* 0x000fc800078e02ff */
[----:B------:R-:W-:Y:S01]  /*1fb0*/  IMAD R6, R72, R19, RZ ;  /* 0x0000001348067224 */ /* 0x000fe200078e02ff */
[C---:B------:R-:W-:Y:S02]  /*1fc0*/  ISETP.GE.AND P0, PT, R5.reuse, R17, PT ;  /* 0x000000110500720c */ /* 0x040fe40003f06270 */
[----:B------:R-:W-:Y:S02]  /*1fd0*/  IADD3 R17, PT, PT, -R5, RZ, RZ ;  /* 0x000000ff05117210 */ /* 0x000fe40007ffe1ff */
[----:B------:R-:W-:Y:S01]  /*1fe0*/  ISETP.GE.OR P0, PT, R7, R6, P0 ;  /* 0x000000060700720c */ /* 0x000fe20000706670 */
[----:B------:R-:W-:-:S04]  /*1ff0*/  IMAD.HI.U32 R6, R5, R2, RZ ;  /* 0x0000000205067227 */ /* 0x000fc800078e00ff */
[----:B------:R-:W-:Y:S01]  /*2000*/  IMAD R8, R4, R17, R8 ;  /* 0x0000001104087224 */ /* 0x000fe200078e0208 */
[----:B------:R-:W-:-:S04]  /*2010*/  SHF.R.U32.HI R6, RZ, R3, R6 ;  /* 0x00000003ff067219 */ /* 0x000fc80000011606 */
[----:B------:R-:W-:-:S03]  /*2020*/  SEL R6, R5, R6, !P3 ;  /* 0x0000000605067207 */ /* 0x000fc60005800000 */
[----:B------:R-:W-:-:S04]  /*2030*/  @!P0 IMAD.HI.U32 R16, R7, R2, RZ ;  /* 0x0000000207108227 */ /* 0x000fc800078e00ff */
[----:B------:R-:W-:Y:S01]  /*2040*/  IMAD.MOV R2, RZ, RZ, -R6 ;  /* 0x000000ffff027224 */ /* 0x000fe200078e0a06 */
[----:B------:R-:W-:-:S03]  /*2050*/  @!P0 SHF.R.U32.HI R16, RZ, R3, R16 ;  /* 0x00000003ff108219 */ /* 0x000fc60000011610 */
[----:B------:R-:W-:Y:S01]  /*2060*/  IMAD R2, R72, R2, R5 ;  /* 0x0000000248027224 */ /* 0x000fe200078e0205 */
        /* <DEDUP_REMOVED lines=9> */
.L_x_33:
[----:B------:R-:W1:Y:S02]  /*2100*/  LDCU UR8, c[0x0][0xb30] ;  /* 0x00016600ff0877ac */ /* 0x000e640008000800 */
[----:B-1----:R-:W-:-:S09]  /*2110*/  UISETP.NE.AND UP0, UPT, UR8, 0x1, UPT ;  /* 0x000000010800788c */ /* 0x002fd2000bf05270 */
[----:B------:R-:W-:Y:S05]  /*2120*/  BRA.U UP0, `(.L_x_34) ;  /* 0x0000000100407547 */ /* 0x000fea000b800000 */
[----:B------:R-:W1:Y:S08]  /*2130*/  LDC.64 R4, c[0x0][0xb10] ;  /* 0x0002c400ff047b82 */ /* 0x000e700000000a00 */
[----:B------:R-:W2:Y:S08]  /*2140*/  LDC.64 R2, c[0x0][0xb18] ;  /* 0x0002c600ff027b82 */ /* 0x000eb00000000a00 */
[----:B------:R-:W3:Y:S08]  /*2150*/  LDC R6, c[0x0][0xb20] ;  /* 0x0002c800ff067b82 */ /* 0x000ef00000000800 */
[----:B------:R-:W4:Y:S01]  /*2160*/  LDC R16, c[0x0][0xb0c] ;  /* 0x0002c300ff107b82 */ /* 0x000f220000000800 */
[----:B-1----:R-:W-:-:S05]  /*2170*/  IMAD.HI.U32 R4, R11, R4, RZ ;  /* 0x000000040b047227 */ /* 0x002fca00078e00ff */
[----:B------:R-:W-:Y:S01]  /*2180*/  SHF.R.U32.HI R4, RZ, R5, R4 ;  /* 0x00000005ff047219 */ /* 0x000fe20000011604 */
[----:B--2---:R-:W-:Y:S01]  /*2190*/  IMAD.HI.U32 R3, R8, R3, RZ ;  /* 0x0000000308037227 */ /* 0x004fe200078e00ff */
[----:B------:R-:W-:-:S04]  /*21a0*/  ISETP.NE.AND P0, PT, R2, 0x1, PT ;  /* 0x000000010200780c */ /* 0x000fc80003f05270 */
[----:B---3--:R-:W-:-:S04]  /*21b0*/  SHF.R.U32.HI R3, RZ, R6, R3 ;  /* 0x00000006ff037219 */ /* 0x008fc80000011603 */
[----:B------:R-:W-:Y:S02]  /*21c0*/  SEL R3, R8, R3, !P0 ;  /* 0x0000000308037207 */ /* 0x000fe40004000000 */
[----:B----4-:R-:W-:-:S04]  /*21d0*/  ISETP.NE.AND P1, PT, R16, 0x1, PT ;  /* 0x000000011000780c */ /* 0x010fc80003f25270 */
[----:B------:R-:W-:-:S05]  /*21e0*/  SEL R4, R11, R4, !P1 ;  /* 0x000000040b047207 */ /* 0x000fca0004800000 */
[----:B------:R-:W-:Y:S02]  /*21f0*/  IMAD.IADD R5, R3, 0x1, -R4 ;  /* 0x0000000103057824 */ /* 0x000fe400078e0a04 */
[----:B------:R-:W-:Y:S02]  /*2200*/  IMAD.IADD R3, R4, 0x1, -R3 ;  /* 0x0000000104037824 */ /* 0x000fe400078e0a03 */
[----:B------:R-:W-:Y:S02]  /*2210*/  IMAD R11, R5, R16, R11 ;  /* 0x00000010050b7224 */ /* 0x000fe400078e020b */
[----:B------:R-:W-:-:S07]  /*2220*/  IMAD R8, R3, R2, R8 ;  /* 0x0000000203087224 */ /* 0x000fce00078e0208 */
.L_x_34:
[----:B------:R-:W-:Y:S01]  /*2230*/  VIADD R14, R14, 0x1 ;  /* 0x000000010e0e7836 */ /* 0x000fe20000000000 */
[----:B------:R-:W-:Y:S01]  /*2240*/  PLOP3.LUT P1, PT, PT, PT, PT, 0x80, 0x8 ;  /* 0x000000000008781c */ /* 0x000fe20003f2f070 */
[----:B------:R-:W-:Y:S02]  /*2250*/  IMAD.IADD R21, R11, 0x1, R170 ;  /* 0x000000010b157824 */ /* 0x000fe400078e02aa */
[----:B------:R-:W-:Y:S01]  /*2260*/  IMAD.IADD R20, R8, 0x1, R147 ;  /* 0x0000000108147824 */ /* 0x000fe200078e0293 */
[----:B------:R-:W-:-:S04]  /*2270*/  ISETP.NE.AND P0, PT, R14, 0x2, PT ;  /* 0x000000020e00780c */ /* 0x000fc80003f05270 */
[----:B------:R-:W-:Y:S02]  /*2280*/  SEL R2, RZ, 0x1, P0 ;  /* 0x00000001ff027807 */ /* 0x000fe40000000000 */
[----:B------:R-:W-:Y:S02]  /*2290*/  SEL R14, R14, RZ, P0 ;  /* 0x000000ff0e0e7207 */ /* 0x000fe40000000000 */
[----:B------:R-:W-:Y:S01]  /*22a0*/  LOP3.LUT R13, R13, R2, RZ, 0x3c, !PT ;  /* 0x000000020d0d7212 */ /* 0x000fe200078e3cff */
[----:B------:R-:W-:Y:S06]  /*22b0*/  @P2 BRA `(.L_x_35) ;  /* 0xfffffff000982947 */ /* 0x000fec000383ffff */
[----:B------:R-:W-:Y:S01]  /*22c0*/  UIADD3 UR4, UPT, UPT, UR4, 0x28, URZ ;  /* 0x0000002804047890 */ /* 0x000fe2000fffe0ff */
[----:B------:R-:W-:-:S03]  /*22d0*/  SHF.L.U32 R3, R15, 0x1f, RZ ;  /* 0x0000001f0f037819 */ /* 0x000fc600000006ff */
[----:B------:R-:W-:-:S09]  /*22e0*/  ULEA UR5, UR6, UR4, 0x3 ;  /* 0x0000000406057291 */ /* 0x000fd2000f8e18ff */
[----:B------:R-:W1:Y:S02]  /*22f0*/  SYNCS.PHASECHK.TRANS64.TRYWAIT P0, [UR5], R3 ;  /* 0x00000003ff0075a7 */ /* 0x000e640008001105 */
[----:B-1----:R-:W-:Y:S05]  /*2300*/  @!P0 BRA `(.L_x_36) ;  /* 0x0000008c00608947 */ /* 0x002fea0003800000 */
.L_x_132:
[----:B------:R-:W-:-:S04]  /*2310*/  UIADD3 UR6, UPT, UPT, UR6, 0x1, URZ ;  /* 0x0000000106067890 */ /* 0x000fc8000fffe0ff */
[----:B------:R-:W-:-:S04]  /*2320*/  UISETP.NE.AND UP0, UPT, UR6, 0x5, UPT ;  /* 0x000000050600788c */ /* 0x000fc8000bf05270 */
[----:B------:R-:W-:Y:S02]  /*2330*/  USEL UR7, URZ, 0x1, UP0 ;  /* 0x00000001ff077887 */ /* 0x000fe40008000000 */
[----:B------:R-:W-:-:S04]  /*2340*/  USEL UR6, UR6, URZ, UP0 ;  /* 0x000000ff06067287 */ /* 0x000fc80008000000 */
[----:B------:R-:W-:Y:S01]  /*2350*/  ULEA UR5, UR6, UR4, 0x3 ;  /* 0x0000000406057291 */ /* 0x000fe2000f8e18ff */
[----:B------:R-:W-:-:S04]  /*2360*/  LOP3.LUT R2, R15, UR7, RZ, 0x3c, !PT ;  /* 0x000000070f027c12 */ /* 0x000fc8000f8e3cff */
[----:B-1----:R-:W-:-:S04]  /*2370*/  SHF.L.U32 R3, R2, 0x1f, RZ ;  /* 0x0000001f02037819 */ /* 0x002fc800000006ff */
[----:B------:R-:W1:Y:S02]  /*2380*/  SYNCS.PHASECHK.TRANS64.TRYWAIT P0, [UR5], R3 ;  /* 0x00000003ff0075a7 */ /* 0x000e640008001105 */
[----:B-1----:R-:W-:Y:S05]  /*2390*/  @!P0 BRA `(.L_x_37) ;  /* 0x0000008c00548947 */ /* 0x002fea0003800000 */
.L_x_134:
        /* <DEDUP_REMOVED lines=9> */
.L_x_136:
        /* <DEDUP_REMOVED lines=9> */
.L_x_138:
[----:B------:R-:W-:-:S04]  /*24c0*/  UIADD3 UR6, UPT, UPT, UR6, 0x1, URZ ;  /* 0x0000000106067890 */ /* 0x000fc8000fffe0ff */
[----:B------:R-:W-:-:S04]  /*24d0*/  UISETP.NE.AND UP0, UPT, UR6, 0x5, UPT ;  /* 0x000000050600788c */ /* 0x000fc8000bf05270 */
[----:B------:R-:W-:Y:S02]  /*24e0*/  USEL UR5, URZ, 0x1, UP0 ;  /* 0x00000001ff057887 */ /* 0x000fe40008000000 */
[----:B------:R-:W-:-:S04]  /*24f0*/  USEL UR6, UR6, URZ, UP0 ;  /* 0x000000ff06067287 */ /* 0x000fc80008000000 */
[----:B------:R-:W-:Y:S01]  /*2500*/  ULEA UR6, UR6, UR4, 0x3 ;  /* 0x0000000406067291 */ /* 0x000fe2000f8e18ff */
[----:B-1----:R-:W-:-:S04]  /*2510*/  LOP3.LUT R3, R2, UR5, RZ, 0x3c, !PT ;  /* 0x0000000502037c12 */ /* 0x002fc8000f8e3cff */
[----:B------:R-:W-:Y:S01]  /*2520*/  SHF.L.U32 R3, R3, 0x1f, RZ ;  /* 0x0000001f03037819 */ /* 0x000fe200000006ff */
[----:B----4-:R-:W-:-:S07]  /*2530*/  IMAD.U32 R0, RZ, RZ, UR6 ;  /* 0x00000006ff007e24 */ /* 0x010fce000f8e00ff */
.L_x_40:
[----:B-1----:R1:W2:Y:S02]  /*2540*/  SYNCS.PHASECHK.TRANS64.TRYWAIT P0, [R0+URZ], R3 ;  /* 0x00000003000075a7 */ /* 0x0022a400080011ff */
[----:B--2---:R-:W-:Y:S05]  /*2550*/  @!P0 NANOSLEEP.SYNCS 0x989680 ;  /* 0x009896800000895d */ /* 0x004fea0003900000 */
[----:B------:R-:W2:Y:S02]  /*2560*/  @!P0 SYNCS.PHASECHK.TRANS64 P0, [R0+URZ], R3 ;  /* 0x00000003000085a7 */ /* 0x000ea400080010ff */
[----:B--2---:R-:W-:Y:S05]  /*2570*/  @P0 EXIT ;  /* 0x000000000000094d */ /* 0x004fea0003800000 */
[----:B------:R-:W-:Y:S05]  /*2580*/  BRA `(.L_x_40) ;  /* 0xfffffffc00ec7947 */ /* 0x000fea000383ffff */
.L_x_17:
[----:B------:R-:W-:-:S04]  /*2590*/  UISETP.NE.AND UP1, UPT, UR37, URZ, UPT ;  /* 0x000000ff2500728c */ /* 0x000fc8000bf25270 */
[----:B------:R-:W-:-:S09]  /*25a0*/  UISETP.NE.OR UP1, UPT, UR8, 0x1, UP1 ;  /* 0x000000010800788c */ /* 0x000fd20008f25670 */
[----:B------:R-:W-:Y:S05]  /*25b0*/  BRA.U UP1, `(.L_x_41) ;  /* 0x0000000501487547 */ /* 0x000fea000b800000 */
[----:B------:R-:W-:Y:S01]  /*25c0*/  ISETP.NE.AND P2, PT, R2, RZ, PT ;  /* 0x000000ff0200720c */ /* 0x000fe20003f45270 */
[----:B------:R-:W-:Y:S01]  /*25d0*/  IMAD.MOV.U32 R12, RZ, RZ, 0x1 ;  /* 0x00000001ff0c7424 */ /* 0x000fe200078e00ff */
[----:B------:R-:W-:Y:S02]  /*25e0*/  CS2R R10, SRZ ;  /* 0x00000000000a7805 */ /* 0x000fe4000001ff00 */
[----:B------:R-:W-:Y:S01]  /*25f0*/  CS2R R8, SRZ ;  /* 0x0000000000087805 */ /* 0x000fe2000001ff00 */
[----:B------:R-:W-:Y:S01]  /*2600*/  UMOV UR4, 0x400 ;  /* 0x0000040000047882 */ /* 0x000fe20000000000 */
[----:B------:R-:W-:Y:S01]  /*2610*/  UMOV UR6, URZ ;  /* 0x000000ff00067c82 */ /* 0x000fe20008000000 */
[----:B------:R-:W-:-:S12]  /*2620*/  ULEA UR37, UR37, UR4, 0x18 ;  /* 0x0000000425257291 */ /* 0x000fd8000f8ec0ff */
.L_x_45:
[----:B------:R-:W-:Y:S02]  /*2630*/  LEA R0, R8, UR37, 0x3 ;  /* 0x0000002508007c11 */ /* 0x000fe4000f8e18ff */
[----:B------:R-:W-:-:S03]  /*2640*/  SHF.L.U32 R5, R9, 0x1f, RZ ;  /* 0x0000001f09057819 */ /* 0x000fc600000006ff */
[----:B------:R-:W-:Y:S01]  /*2650*/  VIADD R4, R0, 0xf0 ;  /* 0x000000f000047836 */ /* 0x000fe20000000000 */
[----:B------:R-:W1:Y:S02]  /*2660*/  SYNCS.PHASECHK.TRANS64.TRYWAIT P0, [R0+URZ+0xe0], R5 ;  /* 0x0000e005000075a7 */ /* 0x000e6400080011ff */
[----:B-1----:R-:W-:Y:S05]  /*2670*/  @!P0 BRA `(.L_x_42) ;  /* 0x0000008800e48947 */ /* 0x002fea0003800000 */
.L_x_139:
[----:B------:R-:W-:Y:S01]  /*2680*/  ULEA UR5, UR6, UR37, 0x3 ;  /* 0x0000002506057291 */ /* 0x000fe2000f8e18ff */
[----:B------:R-:W-:Y:S02]  /*2690*/  PRMT R4, RZ, 0x654, R4 ;  /* 0x00000654ff047816 */ /* 0x000fe40000000004 */
[----:B-1----:R-:W-:Y:S01]  /*26a0*/  SHF.L.U32 R5, R12, 0x1f, RZ ;  /* 0x0000001f0c057819 */ /* 0x002fe200000006ff */
[----:B------:R-:W-:Y:S01]  /*26b0*/  UIADD3 UR4, UPT, UPT, UR5, 0xa0, URZ ;  /* 0x000000a005047890 */ /* 0x000fe2000fffe0ff */
[----:B------:R1:W-:Y:S05]  /*26c0*/  SYNCS.ARRIVE.TRANS64.RED.A1T0 RZ, [R4+URZ], RZ ;  /* 0x000000ff04ff79a7 */ /* 0x0003ea00081004ff */
[----:B------:R-:W-:Y:S01]  /*26d0*/  IMAD.U32 R7, RZ, RZ, UR4 ;  /* 0x00000004ff077e24 */ /* 0x000fe2000f8e00ff */
[----:B------:R-:W2:Y:S04]  /*26e0*/  SYNCS.PHASECHK.TRANS64.TRYWAIT P0, [UR5+0xb0], R5 ;  /* 0x0000b005ff0075a7 */ /* 0x000ea80008001105 */
[----:B------:R-:W-:Y:S01]  /*26f0*/  PRMT R6, R2, 0x654, R7 ;  /* 0x0000065402067816 */ /* 0x000fe20000000007 */
[----:B-1----:R-:W-:Y:S01]  /*2700*/  @!P2 IMAD.MOV.U32 R4, RZ, RZ, 0x10 ;  /* 0x00000010ff04a424 */ /* 0x002fe200078e00ff */
[----:B--2---:R-:W-:Y:S06]  /*2710*/  @!P0 BRA `(.L_x_43) ;  /* 0x0000008800d08947 */ /* 0x004fec0003800000 */
.L_x_141:
[----:B------:R-:W-:Y:S01]  /*2720*/  ULEA UR4, UR6, UR37, 0x4 ;  /* 0x0000002506047291 */ /* 0x000fe2000f8e20ff */
[----:B------:R-:W-:Y:S01]  /*2730*/  SEL R3, R6, R3, !P2 ;  /* 0x0000000306037207 */ /* 0x000fe20005000000 */
[----:B------:R-:W-:Y:S01]  /*2740*/  UIADD3 UR5, UPT, UPT, UR5, 0xa0, URZ ;  /* 0x000000a005057890 */ /* 0x000fe2000fffe0ff */
[----:B-1----:R-:W-:Y:S01]  /*2750*/  LEA R0, R11, UR37, 0x3 ;  /* 0x000000250b007c11 */ /* 0x002fe2000f8e18ff */
[----:B------:R-:W-:Y:S01]  /*2760*/  UIADD3 UR4, UPT, UPT, UR4, 0x110, URZ ;  /* 0x0000011004047890 */ /* 0x000fe2000fffe0ff */
[----:B------:R-:W-:Y:S01]  /*2770*/  SHF.L.U32 R5, R10, 0x1f, RZ ;  /* 0x0000001f0a057819 */ /* 0x000fe200000006ff */
[----:B------:R1:W-:Y:S01]  /*2780*/  @!P2 SYNCS.ARRIVE.TRANS64.RED RZ, [R3+URZ], R4 ;  /* 0x0000000403ffa9a7 */ /* 0x0003e200080004ff */
[----:B------:R-:W-:Y:S01]  /*2790*/  UIADD3 UR6, UPT, UPT, UR6, 0x1, URZ ;  /* 0x0000000106067890 */ /* 0x000fe2000fffe0ff */
[----:B------:R-:W-:-:S03]  /*27a0*/  VIADD R8, R8, 0x1 ;  /* 0x0000000108087836 */ /* 0x000fc60000000000 */
[----:B------:R-:W-:Y:S02]  /*27b0*/  UISETP.NE.AND UP0, UPT, UR6, 0x2, UPT ;  /* 0x000000020600788c */ /* 0x000fe4000bf05270 */
[----:B------:R-:W-:Y:S06]  /*27c0*/  UGETNEXTWORKID.BROADCAST [UR4], [UR5] ;  /* 0x00000000040073ca */ /* 0x000fec0008000100 */
[----:B------:R-:W-:Y:S01]  /*27d0*/  USEL UR4, URZ, 0x1, UP0 ;  /* 0x00000001ff047887 */ /* 0x000fe20008000000 */
[----:B------:R-:W-:Y:S01]  /*27e0*/  ISETP.NE.AND P0, PT, R8, 0x2, PT ;  /* 0x000000020800780c */ /* 0x000fe20003f05270 */
[----:B------:R-:W-:Y:S01]  /*27f0*/  USEL UR6, UR6, URZ, UP0 ;  /* 0x000000ff06067287 */ /* 0x000fe20008000000 */
[----:B------:R-:W2:Y:S03]  /*2800*/  SYNCS.PHASECHK.TRANS64.TRYWAIT P1, [R0+URZ+0xa0], R5 ;  /* 0x0000a005000075a7 */ /* 0x000ea600080211ff */
[----:B------:R-:W-:Y:S01]  /*2810*/  LOP3.LUT R12, R12, UR4, RZ, 0x3c, !PT ;  /* 0x000000040c0c7c12 */ /* 0x000fe2000f8e3cff */
[----:B-12---:R-:W-:Y:S07]  /*2820*/  @!P1 BRA `(.L_x_44) ;  /* 0x0000008800a49947 */ /* 0x006fee0003800000 */
.L_x_142:
[C---:B------:R-:W-:Y:S01]  /*2830*/  LEA R4, R11.reuse, UR37, 0x4 ;  /* 0x000000250b047c11 */ /* 0x040fe2000f8e20ff */
[----:B-1----:R-:W-:Y:S01]  /*2840*/  VIADD R0, R0, 0xb0 ;  /* 0x000000b000007836 */ /* 0x002fe20000000000 */
[----:B------:R-:W-:Y:S01]  /*2850*/  SEL R8, R8, RZ, P0 ;  /* 0x000000ff08087207 */ /* 0x000fe20000000000 */
[----:B------:R-:W-:-:S03]  /*2860*/  VIADD R11, R11, 0x1 ;  /* 0x000000010b0b7836 */ /* 0x000fc60000000000 */
[----:B------:R-:W1:Y:S01]  /*2870*/  LDS.128 R4, [R4+0x110] ;  /* 0x0001100004047984 */ /* 0x000e620000000c00 */
[----:B------:R-:W-:Y:S02]  /*2880*/  PRMT R0, RZ, 0x654, R0 ;  /* 0x00000654ff007816 */ /* 0x000fe40000000000 */
[C---:B------:R-:W-:Y:S01]  /*2890*/  ISETP.NE.AND P1, PT, R11.reuse, 0x2, PT ;  /* 0x000000020b00780c */ /* 0x040fe20003f25270 */
[----:B------:R-:W-:Y:S01]  /*28a0*/  @!PT LDS RZ, [RZ] ;  /* 0x00000000fffff984 */ /* 0x000fe20000000800 */
[----:B------:R-:W-:Y:S01]  /*28b0*/  @!PT LDS RZ, [RZ] ;  /* 0x00000000fffff984 */ /* 0x000fe20000000800 */
[----:B------:R-:W-:Y:S01]  /*28c0*/  @!PT LDS RZ, [RZ] ;  /* 0x00000000fffff984 */ /* 0x000fe20000000800 */
[----:B------:R-:W-:Y:S01]  /*28d0*/  @!PT LDS RZ, [RZ] ;  /* 0x00000000fffff984 */ /* 0x000fe20000000800 */
[----:B------:R2:W-:Y:S06]  /*28e0*/  MEMBAR.ALL.CTA ;  /* 0x0000000000007992 */ /* 0x0005ec0000008000 */
[----:B--2---:R-:W2:Y:S01]  /*28f0*/  FENCE.VIEW.ASYNC.S ;  /* 0x00000000000073c6 */ /* 0x004ea20000000000 */
[----:B------:R-:W-:Y:S01]  /*2900*/  SEL R11, R11, RZ, P1 ;  /* 0x000000ff0b0b7207 */ /* 0x000fe20000800000 */
[----:B--2---:R2:W-:Y:S01]  /*2910*/  SYNCS.ARRIVE.TRANS64.RED.A1T0 RZ, [R0+URZ], RZ ;  /* 0x000000ff00ff79a7 */ /* 0x0045e200081004ff */
[----:B-1----:R-:W-:-:S02]  /*2920*/  LOP3.LUT P3, RZ, R6, 0x1, RZ, 0xc0, !PT ;  /* 0x0000000106ff7812 */ /* 0x002fc4000786c0ff */
[----:B------:R-:W-:-:S04]  /*2930*/  SEL R5, RZ, 0x1, P1 ;  /* 0x00000001ff057807 */ /* 0x000fc80000800000 */
[----:B------:R-:W-:Y:S02]  /*2940*/  LOP3.LUT R10, R10, R5, RZ, 0x3c, !PT ;  /* 0x000000050a0a7212 */ /* 0x000fe400078e3cff */
[----:B--2---:R-:W-:-:S04]  /*2950*/  SEL R0, RZ, 0x1, P0 ;  /* 0x00000001ff007807 */ /* 0x004fc80000000000 */
[----:B------:R-:W-:Y:S01]  /*2960*/  LOP3.LUT R9, R9, R0, RZ, 0x3c, !PT ;  /* 0x0000000009097212 */ /* 0x000fe200078e3cff */
[----:B------:R-:W-:Y:S06]  /*2970*/  @P3 BRA `(.L_x_45) ;  /* 0xfffffffc002c3947 */ /* 0x000fec000383ffff */
[----:B------:R-:W-:Y:S01]  /*2980*/  ULEA UR5, UR6, UR37, 0x3 ;  /* 0x0000002506057291 */ /* 0x000fe2000f8e18ff */
[----:B------:R-:W-:-:S08]  /*2990*/  SHF.L.U32 R3, R12, 0x1f, RZ ;  /* 0x0000001f0c037819 */ /* 0x000fd000000006ff */
[----:B------:R-:W1:Y:S02]  /*29a0*/  SYNCS.PHASECHK.TRANS64 P0, [UR5+0xb0], R3 ;  /* 0x0000b003ff0075a7 */ /* 0x000e640008001005 */
[----:B-1----:R-:W-:Y:S05]  /*29b0*/  @P0 BRA `(.L_x_46) ;  /* 0x0000000000080947 */ /* 0x002fea0003800000 */
[----:B------:R-:W1:Y:S02]  /*29c0*/  SYNCS.PHASECHK.TRANS64.TRYWAIT P0, [UR5+0xb0], R3 ;  /* 0x0000b003ff0075a7 */ /* 0x000e640008001105 */
[----:B-1----:R-:W-:Y:S05]  /*29d0*/  @!P0 BRA `(.L_x_47) ;  /* 0x00000088004c8947 */ /* 0x002fea0003800000 */
.L_x_46:
[----:B------:R-:W-:-:S04]  /*29e0*/  UIADD3 UR4, UPT, UPT, UR6, 0x1, URZ ;  /* 0x0000000106047890 */ /* 0x000fc8000fffe0ff */
[----:B------:R-:W-:-:S04]  /*29f0*/  UISETP.NE.AND UP0, UPT, UR4, 0x2, UPT ;  /* 0x000000020400788c */ /* 0x000fc8000bf05270 */
[----:B------:R-:W-:Y:S02]  /*2a00*/  USEL UR7, URZ, 0x1, UP0 ;  /* 0x00000001ff077887 */ /* 0x000fe40008000000 */
[----:B------:R-:W-:-:S04]  /*2a10*/  USEL UR4, UR4, URZ, UP0 ;  /* 0x000000ff04047287 */ /* 0x000fc80008000000 */
[----:B------:R-:W-:Y:S01]  /*2a20*/  ULEA UR4, UR4, UR37, 0x3 ;  /* 0x0000002504047291 */ /* 0x000fe2000f8e18ff */
[----:B-1----:R-:W-:-:S04]  /*2a30*/  LOP3.LUT R3, R12, UR7, RZ, 0x3c, !PT ;  /* 0x000000070c037c12 */ /* 0x002fc8000f8e3cff */
[----:B------:R-:W-:-:S04]  /*2a40*/  SHF.L.U32 R0, R3, 0x1f, RZ ;  /* 0x0000001f03007819 */ /* 0x000fc800000006ff */
[----:B------:R-:W1:Y:S02]  /*2a50*/  SYNCS.PHASECHK.TRANS64 P0, [UR4+0xb0], R0 ;  /* 0x0000b000ff0075a7 */ /* 0x000e640008001004 */
[----:B-1----:R-:W-:Y:S05]  /*2a60*/  @P0 EXIT ;  /* 0x000000000000094d */ /* 0x002fea0003800000 */
[----:B------:R-:W-:Y:S02]  /*2a70*/  SHF.L.U32 R3, R3, 0x1f, RZ ;  /* 0x0000001f03037819 */ /* 0x000fe400000006ff */
[----:B------:R-:W-:-:S07]  /*2a80*/  MOV R0, UR4 ;  /* 0x0000000400007c02 */ /* 0x000fce0008000f00 */
.L_x_48:
[----:B-1----:R1:W2:Y:S02]  /*2a90*/  SYNCS.PHASECHK.TRANS64.TRYWAIT P0, [R0+URZ+0xb0], R3 ;  /* 0x0000b003000075a7 */ /* 0x0022a400080011ff */
[----:B--2---:R-:W-:Y:S05]  /*2aa0*/  @!P0 NANOSLEEP.SYNCS 0x989680 ;  /* 0x009896800000895d */ /* 0x004fea0003900000 */
[----:B------:R-:W2:Y:S02]  /*2ab0*/  @!P0 SYNCS.PHASECHK.TRANS64 P0, [R0+URZ+0xb0], R3 ;  /* 0x0000b003000085a7 */ /* 0x000ea400080010ff */
[----:B--2---:R-:W-:Y:S05]  /*2ac0*/  @P0 EXIT ;  /* 0x000000000000094d */ /* 0x004fea0003800000 */
[----:B------:R-:W-:Y:S05]  /*2ad0*/  BRA `(.L_x_48) ;  /* 0xfffffffc00ec7947 */ /* 0x000fea000383ffff */
.L_x_41:
[----:B------:R-:W-:-:S09]  /*2ae0*/  UISETP.NE.AND UP1, UPT, UR8, URZ, UPT ;  /* 0x000000ff0800728c */ /* 0x000fd2000bf25270 */
[----:B------:R-:W-:Y:S05]  /*2af0*/  BRA.U UP1, `(.L_x_49) ;  /* 0x0000000d01187547 */ /* 0x000fea000b800000 */
[----:B------:R-:W-:Y:S01]  /*2b00*/  UMOV UR4, 0x40 ;  /* 0x0000004000047882 */ /* 0x000fe20000000000 */
[----:B------:R-:W-:Y:S01]  /*2b10*/  NOP ;  /* 0x0000000000007918 */ /* 0x000fe20000000000 */
[----:B------:R-:W-:Y:S01]  /*2b20*/  ULEA UR4, UR37, UR4, 0x18 ;  /* 0x0000000425047291 */ /* 0x000fe2000f8ec0ff */
[----:B------:R-:W-:Y:S02]  /*2b30*/  UMOV UR5, 0x400 ;  /* 0x0000040000057882 */ /* 0x000fe40000000000 */
[----:B------:R-:W-:-:S06]  /*2b40*/  ULEA UR37, UR37, UR5, 0x18 ;  /* 0x0000000525257291 */ /* 0x000fcc000f8ec0ff */
[----:B------:R-:W1:Y:S02]  /*2b50*/  LDS.U8 R0, [UR4+0x1c] ;  /* 0x00001c04ff007984 */ /* 0x000e640008000000 */
[----:B-1----:R-:W-:-:S13]  /*2b60*/  ISETP.NE.AND P0, PT, R0, RZ, PT ;  /* 0x000000ff0000720c */ /* 0x002fda0003f05270 */
[----:B------:R-:W-:Y:S05]  /*2b70*/  @P0 BRA `(.L_x_50) ;  /* 0x0000000000580947 */ /* 0x000fea0003800000 */
[----:B------:R-:W-:-:S13]  /*2b80*/  ELECT P0, URZ, PT ;  /* 0x0000000000ff782f */ /* 0x000fda0003800000 */
[----:B------:R-:W-:Y:S05]  /*2b90*/  @!P0 BRA `(.L_x_51) ;  /* 0x0000000000608947 */ /* 0x000fea0003800000 */
[----:B------:R-:W-:Y:S01]  /*2ba0*/  UMOV UR5, 0x10 ;  /* 0x0000001000057882 */ /* 0x000fe20000000000 */
[----:B------:R-:W-:Y:S01]  /*2bb0*/  HFMA2 R0, -RZ, RZ, 0, 5.9604644775390625e-08 ;  /* 0x00000001ff007431 */ /* 0x000fe200000001ff */
[----:B------:R-:W-:-:S03]  /*2bc0*/  MOV R2, 0xffff ;  /* 0x0000ffff00027802 */ /* 0x000fc60000000f00 */
[----:B------:R-:W-:Y:S04]  /*2bd0*/  DEPBAR.LE SB1, 0x36 ;  /* 0x00009d800000791a */ /* 0x000fe80000000000 */
[----:B------:R-:W1:Y:S02]  /*2be0*/  UTCATOMSWS.FIND_AND_SET.ALIGN UP0, UR5, UR5 ;  /* 0x00000005000575e3 */ /* 0x000e640008000800 */
[----:B-1----:R-:W-:Y:S01]  /*2bf0*/  MOV R3, UR5 ;  /* 0x0000000500037c02 */ /* 0x002fe20008000f00 */
[----:B------:R-:W-:Y:S06]  /*2c00*/  BRA.U UP0, `(.L_x_52) ;  /* 0x0000000100187547 */ /* 0x000fec000b800000 */
.L_x_53:
[----:B------:R-:W-:Y:S05]  /*2c10*/  NANOSLEEP 0x64 ;  /* 0x000000640000795d */ /* 0x000fea0003800000 */
[----:B------:R-:W-:-:S05]  /*2c20*/  UMOV UR5, 0x10 ;  /* 0x0000001000057882 */ /* 0x000fca0000000000 */
[----:B------:R-:W-:Y:S04]  /*2c30*/  DEPBAR.LE SB1, 0x36 ;  /* 0x00009d800000791a */ /* 0x000fe80000000000 */
[----:B------:R-:W1:Y:S02]  /*2c40*/  UTCATOMSWS.FIND_AND_SET.ALIGN UP0, UR5, UR5 ;  /* 0x00000005000575e3 */ /* 0x000e640008000800 */
[----:B-1----:R-:W-:Y:S01]  /*2c50*/  MOV R3, UR5 ;  /* 0x0000000500037c02 */ /* 0x002fe20008000f00 */
[----:B------:R-:W-:Y:S05]  /*2c60*/  BRA.U !UP0, `(.L_x_53) ;  /* 0xfffffffd08e87547 */ /* 0x000fea000b83ffff */
.L_x_52:
[-C--:B------:R-:W-:Y:S02]  /*2c70*/  SHF.L.U32 R2, R2, R3.reuse, RZ ;  /* 0x0000000302027219 */ /* 0x080fe400000006ff */
[----:B------:R-:W-:Y:S01]  /*2c80*/  SHF.L.U32 R0, R0, R3, RZ ;  /* 0x0000000300007219 */ /* 0x000fe200000006ff */
[----:B------:R-:W-:Y:S02]  /*2c90*/  IMAD.SHL.U32 R3, R3, 0x20, RZ ;  /* 0x0000002003037824 */ /* 0x000fe400078e00ff */
[----:B------:R1:W-:Y:S04]  /*2ca0*/  ATOMS.OR RZ, [UR4+0x14], R2 ;  /* 0x00001402ffff798c */ /* 0x0003e8000b000004 */
[----:B------:R1:W-:Y:S04]  /*2cb0*/  ATOMS.OR RZ, [UR4+0x18], R0 ;  /* 0x00001800ffff798c */ /* 0x0003e8000b000004 */
[----:B------:R1:W-:Y:S01]  /*2cc0*/  STS [UR37+0x130], R3 ;  /* 0x00013003ff007988 */ /* 0x0003e20008000825 */
[----:B------:R-:W-:Y:S05]  /*2cd0*/  BRA `(.L_x_51) ;  /* 0x0000000000107947 */ /* 0x000fea0003800000 */
.L_x_50:
[----:B------:R-:W-:Y:S02]  /*2ce0*/  MOV R0, 0xffffffff ;  /* 0xffffffff00007802 */ /* 0x000fe40000000f00 */
[----:B------:R-:W-:-:S03]  /*2cf0*/  MOV R2, 0x2d20 ;  /* 0x00002d2000027802 */ /* 0x000fc60000000f00 */
[----:B------:R1:W-:Y:S04]  /*2d00*/  STS [UR37+0x130], R0 ;  /* 0x00013000ff007988 */ /* 0x0003e80008000825 */
[----:B-1-3-5:R-:W-:Y:S05]  /*2d10*/  CALL.REL.NOINC `($__internal_1_$__cuda_sm10x_tcgen05_guardrail_trap_phase_invalid_during_alloc) ;  /* 0x0000008c00607944 */ /* 0x02afea0003c00000 */
.L_x_51:
[----:B------:R-:W-:Y:S05]  /*2d20*/  WARPSYNC.ALL ;  /* 0x0000000000007948 */ /* 0x000fea0003800000 */
[----:B------:R-:W2:Y:S01]  /*2d30*/  S2UR UR6, SR_CgaCtaId ;  /* 0x00000000000679c3 */ /* 0x000ea20000008800 */
[----:B------:R-:W-:Y:S01]  /*2d40*/  UMOV UR4, 0x400 ;  /* 0x0000040000047882 */ /* 0x000fe20000000000 */
[----:B------:R-:W-:-:S06]  /*2d50*/  NOP ;  /* 0x0000000000007918 */ /* 0x000fcc0000000000 */
[----:B------:R-:W-:Y:S06]  /*2d60*/  BAR.ARV 0x6, 0xa0 ;  /* 0x0182800000007b1d */ /* 0x000fec0000002000 */
[----:B------:R-:W4:Y:S01]  /*2d70*/  LDCU UR7, c[0x0][0x38c] ;  /* 0x00007180ff0777ac */ /* 0x000f220008000800 */
[----:B------:R-:W-:Y:S01]  /*2d80*/  IMAD.MOV.U32 R11, RZ, RZ, 0x1 ;  /* 0x00000001ff0b7424 */ /* 0x000fe200078e00ff */
[----:B------:R-:W-:Y:S01]  /*2d90*/  CS2R R8, SRZ ;  /* 0x0000000000087805 */ /* 0x000fe2000001ff00 */
[----:B------:R-:W-:Y:S01]  /*2da0*/  IMAD.MOV.U32 R10, RZ, RZ, RZ ;  /* 0x000000ffff0a7224 */ /* 0x000fe200078e00ff */
[----:B------:R-:W-:Y:S01]  /*2db0*/  UMOV UR18, URZ ;  /* 0x000000ff00127c82 */ /* 0x000fe20008000000 */
[----:B------:R-:W-:Y:S01]  /*2dc0*/  UMOV UR17, URZ ;  /* 0x000000ff00117c82 */ /* 0x000fe20008000000 */
[----:B------:R-:W-:Y:S01]  /*2dd0*/  UMOV UR20, 0x0 ;  /* 0x0000000000147882 */ /* 0x000fe20000000000 */
[----:B------:R-:W-:Y:S01]  /*2de0*/  UMOV UR21, 0x8400490 ;  /* 0x0840049000157882 */ /* 0x000fe20000000000 */
[----:B--2---:R-:W-:Y:S01]  /*2df0*/  ULEA UR6, UR6, UR4, 0x18 ;  /* 0x0000000406067291 */ /* 0x004fe2000f8ec0ff */
[----:B------:R-:W2:Y:S03]  /*2e00*/  LDCU UR4, c[0x0][0x38c] ;  /* 0x00007180ff0477ac */ /* 0x000ea60008000800 */
[----:B------:R-:W-:-:S02]  /*2e10*/  UIADD3 UR11, UPT, UPT, UR6, 0xc400, URZ ;  /* 0x0000c400060b7890 */ /* 0x000fc4000fffe0ff */
[----:B----4-:R-:W-:-:S03]  /*2e20*/  UIADD3 UR7, UPT, UPT, UR7, 0x1f, URZ ;  /* 0x0000001f07077890 */ /* 0x010fc6000fffe0ff */
[----:B-1----:R-:W1:Y:S01]  /*2e30*/  LDS R0, [UR6+0x130] ;  /* 0x00013006ff007984 */ /* 0x002e620008000800 */
[----:B------:R-:W-:Y:S02]  /*2e40*/  UIADD3 UR12, UPT, UPT, UR6, 0x11400, URZ ;  /* 0x00011400060c7890 */ /* 0x000fe4000fffe0ff */
[----:B------:R-:W-:Y:S02]  /*2e50*/  USHF.R.S32.HI UR5, URZ, 0x1f, UR7 ;  /* 0x0000001fff057899 */ /* 0x000fe40008011407 */
[----:B------:R-:W-:Y:S02]  /*2e60*/  USHF.R.U32.HI UR11, URZ, 0x4, UR11 ;  /* 0x00000004ff0b7899 */ /* 0x000fe4000801160b */
[----:B------:R-:W-:Y:S02]  /*2e70*/  ULEA.HI UR5, UR5, UR7, URZ, 0x5 ;  /* 0x0000000705057291 */ /* 0x000fe4000f8f28ff */
[----:B------:R-:W-:Y:S02]  /*2e80*/  USHF.R.U32.HI UR12, URZ, 0x4, UR12 ;  /* 0x00000004ff0c7899 */ /* 0x000fe4000801160c */
[----:B------:R-:W-:-:S02]  /*2e90*/  USHF.R.S32.HI UR5, URZ, 0x5, UR5 ;  /* 0x00000005ff057899 */ /* 0x000fc40008011405 */
[----:B------:R-:W-:Y:S02]  /*2ea0*/  ULOP3.LUT UR11, UR11, 0x3fff, URZ, 0xc0, !UPT ;  /* 0x00003fff0b0b7892 */ /* 0x000fe4000f8ec0ff */
[----:B------:R-:W-:Y:S02]  /*2eb0*/  UISETP.LT.AND UP0, UPT, UR5, 0x1, UPT ;  /* 0x000000010500788c */ /* 0x000fe4000bf01270 */
[----:B------:R-:W-:Y:S02]  /*2ec0*/  ULOP3.LUT UR12, UR12, 0x3fff, URZ, 0xc0, !UPT ;  /* 0x00003fff0c0c7892 */ /* 0x000fe4000f8ec0ff */
[----:B------:R-:W-:Y:S02]  /*2ed0*/  USEL UR10, UR5, 0x1, !UP0 ;  /* 0x00000001050a7887 */ /* 0x000fe4000c000000 */
[----:B------:R-:W-:Y:S02]  /*2ee0*/  ULOP3.LUT UR11, UR11, 0x10000, URZ, 0xfc, !UPT ;  /* 0x000100000b0b7892 */ /* 0x000fe4000f8efcff */
[----:B------:R-:W-:-:S02]  /*2ef0*/  ULOP3.LUT UR12, UR12, 0x10000, URZ, 0xfc, !UPT ;  /* 0x000100000c0c7892 */ /* 0x000fc4000f8efcff */
[----:B------:R-:W-:Y:S02]  /*2f00*/  UIADD3 UR10, UPT, UPT, -UR10, URZ, URZ ;  /* 0x000000ff0a0a7290 */ /* 0x000fe4000fffe1ff */
[----:B--2---:R-:W-:Y:S01]  /*2f10*/  UISETP.GE.AND UP3, UPT, UR4, 0x1, UPT ;  /* 0x000000010400788c */ /* 0x004fe2000bf66270 */
[----:B-1----:R-:W-:-:S15]  /*2f20*/  R2UR UR19, R0 ;  /* 0x00000000001372ca */ /* 0x002fde00000e0000 */
.L_x_60:
[----:B------:R-:W-:Y:S02]  /*2f30*/  LEA R0, R10, UR6, 0x3 ;  /* 0x000000060a007c11 */ /* 0x000fe4000f8e18ff */
[----:B------:R-:W-:Y:S02]  /*2f40*/  SHF.L.U32 R5, R9, 0x1f, RZ ;  /* 0x0000001f09057819 */ /* 0x000fe400000006ff */
[----:B------:R-:W-:Y:S01]  /*2f50*/  PLOP3.LUT P0, PT, PT, PT, UP3, 0x80, 0x8 ;  /* 0x000000000008781c */ /* 0x000fe20003f0f038 */
[----:B------:R-:W-:Y:S01]  /*2f60*/  VIADD R3, R0, 0xb0 ;  /* 0x000000b000037836 */ /* 0x000fe20000000000 */
[----:B-1----:R-:W1:Y:S02]  /*2f70*/  SYNCS.PHASECHK.TRANS64.TRYWAIT P1, [R0+URZ+0xa0], R5 ;  /* 0x0000a005000075a7 */ /* 0x002e6400080211ff */
[----:B-1--4-:R-:W-:Y:S09]  /*2f80*/  @!P1 BRA `(.L_x_54) ;  /* 0x0000008000f89947 */ /* 0x012ff20003800000 */
.L_x_144:
[----:B------:R-:W-:Y:S01]  /*2f90*/  LEA R4, R10, UR6, 0x4 ;  /* 0x000000060a047c11 */ /* 0x000fe2000f8e20ff */
[----:B------:R-:W-:Y:S01]  /*2fa0*/  @UP3 ULEA UR4, UR17, UR6, 0x3 ;  /* 0x0000000611043291 */ /* 0x000fe2000f8e18ff */
[----:B------:R-:W-:Y:S01]  /*2fb0*/  PLOP3.LUT P2, PT, PT, PT, PT, 0x80, 0x8 ;  /* 0x000000000008781c */ /* 0x000fe20003f4f070 */
[----:B------:R-:W-:Y:S01]  /*2fc0*/  ULEA UR9, UR18, UR6, 0x3 ;  /* 0x0000000612097291 */ /* 0x000fe2000f8e18ff */
[----:B------:R-:W-:Y:S02]  /*2fd0*/  PRMT R3, RZ, 0x654, R3 ;  /* 0x00000654ff037816 */ /* 0x000fe40000000003 */
[----:B-1----:R-:W1:Y:S01]  /*2fe0*/  LDS.128 R4, [R4+0x110] ;  /* 0x0001100004047984 */ /* 0x002e620000000c00 */
[----:B------:R-:W-:Y:S02]  /*2ff0*/  @P0 SHF.L.U32 R2, R8, 0x1f, RZ ;  /* 0x0000001f08020819 */ /* 0x000fe400000006ff */
[----:B------:R-:W-:Y:S01]  /*3000*/  SHF.L.U32 R0, R11, 0x1f, RZ ;  /* 0x0000001f0b007819 */ /* 0x000fe200000006ff */
[----:B------:R-:W-:Y:S01]  /*3010*/  @!PT LDS RZ, [RZ] ;  /* 0x00000000fffff984 */ /* 0x000fe20000000800 */
[----:B------:R-:W-:Y:S01]  /*3020*/  @!PT LDS RZ, [RZ] ;  /* 0x00000000fffff984 */ /* 0x000fe20000000800 */
[----:B------:R-:W-:Y:S01]  /*3030*/  @!PT LDS RZ, [RZ] ;  /* 0x00000000fffff984 */ /* 0x000fe20000000800 */
[----:B------:R-:W-:Y:S01]  /*3040*/  @!PT LDS RZ, [RZ] ;  /* 0x00000000fffff984 */ /* 0x000fe20000000800 */
[----:B------:R2:W-:Y:S06]  /*3050*/  MEMBAR.ALL.CTA ;  /* 0x0000000000007992 */ /* 0x0005ec0000008000 */
[----:B--2---:R-:W2:Y:S02]  /*3060*/  FENCE.VIEW.ASYNC.S ;  /* 0x00000000000073c6 */ /* 0x004ea40000000000 */
[----:B--2---:R2:W-:Y:S01]  /*3070*/  SYNCS.ARRIVE.TRANS64.RED.A1T0 RZ, [R3+URZ], RZ ;  /* 0x000000ff03ff79a7 */ /* 0x0045e200081004ff */
[----:B------:R2:W4:Y:S01]  /*3080*/  @P0 SYNCS.PHASECHK.TRANS64.TRYWAIT P2, [UR4], R2 ;  /* 0x00000002ff0005a7 */ /* 0x0005220008041104 */
[----:B-1----:R-:W-:Y:S01]  /*3090*/  LOP3.LUT P1, RZ, R6, 0x1, RZ, 0xc0, !PT ;  /* 0x0000000106ff7812 */ /* 0x002fe2000782c0ff */
[----:B------:R-:W1:Y:S02]  /*30a0*/  SYNCS.PHASECHK.TRANS64.TRYWAIT P0, [UR9+0xd0], R0 ;  /* 0x0000d000ff0075a7 */ /* 0x000e640008001109 */
[----:B-12-4-:R-:W-:Y:S10]  /*30b0*/  @!P0 BRA `(.L_x_55) ;  /* 0x0000008000c08947 */ /* 0x016ff40003800000 */
.L_x_146:
[----:B------:R-:W-:Y:S01]  /*30c0*/  IADD3 R10, PT, PT, R10, 0x1, RZ ;  /* 0x000000010a0a7810 */ /* 0x000fe20007ffe0ff */
[----:B------:R-:W-:Y:S06]  /*30d0*/  BRA.U !UP3, `(.L_x_56) ;  /* 0x000000010b887547 */ /* 0x000fec000b800000 */
[----:B------:R-:W-:Y:S02]  /*30e0*/  ULEA UR8, UR18, UR19, 0x8 ;  /* 0x0000001312087291 */ /* 0x000fe4000f8e40ff */
[----:B------:R-:W-:Y:S01]  /*30f0*/  UPLOP3.LUT UP4, UPT, UPT, UPT, UPT, 0x40, 0x4 ;  /* 0x000000000004789c */ /* 0x000fe20003f8e870 */
[----:B------:R-:W-:Y:S01]  /*3100*/  UMOV UR16, UR10 ;  /* 0x0000000a00107c82 */ /* 0x000fe20008000000 */
[----:B------:R-:W-:Y:S01]  /*3110*/  UMOV UR15, UR5 ;  /* 0x00000005000f7c82 */ /* 0x000fe20008000000 */
[----:B------:R-:W-:-:S08]  /*3120*/  UMOV UR14, UR17 ;  /* 0x00000011000e7c82 */ /* 0x000fd00008000000 */
.L_x_59:
[----:B------:R-:W-:Y:S02]  /*3130*/  UIADD3 UR16, UPT, UPT, UR16, 0x1, URZ ;  /* 0x0000000110107890 */ /* 0x000fe4000fffe0ff */
[----:B--2---:R-:W-:Y:S02]  /*3140*/  ULEA UR7, UR14, UR6, 0x3 ;  /* 0x000000060e077291 */ /* 0x004fe4000f8e18ff */
[----:B------:R-:W-:Y:S01]  /*3150*/  UISETP.NE.AND UP0, UPT, UR16, URZ, UPT ;  /* 0x000000ff1000728c */ /* 0x000fe2000bf05270 */
[----:B----4-:R-:W-:Y:S10]  /*3160*/  @P2 BRA `(.L_x_57) ;  /* 0x00000000000c2947 */ /* 0x010ff40003800000 */
[----:B-1----:R-:W-:Y:S04]  /*3170*/  SHF.L.U32 R3, R8, 0x1f, RZ ;  /* 0x0000001f08037819 */ /* 0x002fe800000006ff */
[----:B------:R-:W1:Y:S02]  /*3180*/  SYNCS.PHASECHK.TRANS64.TRYWAIT P0, [UR7], R3 ;  /* 0x00000003ff0075a7 */ /* 0x000e640008001107 */
[----:B-1----:R-:W-:Y:S05]  /*3190*/  @!P0 BRA `(.L_x_58) ;  /* 0x0000008000a08947 */ /* 0x002fea0003800000 */
.L_x_57:
[----:B------:R-:W-:Y:S01]  /*31a0*/  UISETP.NE.AND UP1, UPT, UR15, 0x1, UPT ;  /* 0x000000010f00788c */ /* 0x000fe2000bf25270 */
[----:B------:R-:W-:Y:S01]  /*31b0*/  PLOP3.LUT P2, PT, PT, PT, PT, 0x80, 0x8 ;  /* 0x000000000008781c */ /* 0x000fe20003f4f070 */
[----:B------:R-:W-:Y:S02]  /*31c0*/  UIADD3 UR17, UPT, UPT, UR14, 0x1, URZ ;  /* 0x000000010e117890 */ /* 0x000fe4000fffe0ff */
[----:B------:R-:W-:Y:S02]  /*31d0*/  ULEA UR22, UR14, UR12, 0x9 ;  /* 0x0000000c0e167291 */ /* 0x000fe4000f8e48ff */
[----:B------:R-:W-:Y:S01]  /*31e0*/  UISETP.NE.AND UP2, UPT, UR17, 0x5, UPT ;  /* 0x000000051100788c */ /* 0x000fe2000bf45270 */
[----:B------:R-:W-:Y:S01]  /*31f0*/  PLOP3.LUT P0, PT, PT, PT, UP1, 0x80, 0x8 ;  /* 0x000000000008781c */ /* 0x000fe20003f0f018 */
[----:B------:R-:W-:Y:S02]  /*3200*/  ULEA UR24, UR14, UR11, 0x8 ;  /* 0x0000000b0e187291 */ /* 0x000fe4000f8e40ff */
[----:B------:R-:W-:Y:S02]  /*3210*/  USEL UR13, URZ, 0x1, UP2 ;  /* 0x00000001ff0d7887 */ /* 0x000fe40009000000 */
[----:B------:R-:W-:Y:S02]  /*3220*/  USEL UR17, UR17, URZ, UP2 ;  /* 0x000000ff11117287 */ /* 0x000fe40009000000 */
[----:B------:R-:W-:Y:S02]  /*3230*/  UIADD3 UR7, UPT, UPT, UR7, 0x28, URZ ;  /* 0x0000002807077890 */ /* 0x000fe4000fffe0ff */
[----:B------:R-:W-:Y:S01]  /*3240*/  @UP1 ULEA UR4, UR17, UR6, 0x3 ;  /* 0x0000000611041291 */ /* 0x000fe2000f8e18ff */
[----:B------:R-:W-:Y:S01]  /*3250*/  LOP3.LUT R8, R8, UR13, RZ, 0x3c, !PT ;  /* 0x0000000d08087c12 */ /* 0x000fe2000f8e3cff */
[----:B------:R-:W-:Y:S01]  /*3260*/  UMOV UR23, 0xc0004010 ;  /* 0xc000401000177882 */ /* 0x000fe20000000000 */
[----:B------:R-:W-:Y:S01]  /*3270*/  UMOV UR25, 0xc0004010 ;  /* 0xc000401000197882 */ /* 0x000fe20000000000 */
[----:B------:R-:W-:Y:S01]  /*3280*/  UIADD3 UR15, UPT, UPT, UR15, -0x1, URZ ;  /* 0xffffffff0f0f7890 */ /* 0x000fe2000fffe0ff */
[----:B-1----:R-:W-:Y:S01]  /*3290*/  @P0 SHF.L.U32 R0, R8, 0x1f, RZ ;  /* 0x0000001f08000819 */ /* 0x002fe200000006ff */
[----:B------:R-:W-:Y:S03]  /*32a0*/  UMOV UR14, UR17 ;  /* 0x00000011000e7c82 */ /* 0x000fe60008000000 */
[----:B------:R2:W4:Y:S01]  /*32b0*/  @P0 SYNCS.PHASECHK.TRANS64.TRYWAIT P2, [UR4], R0 ;  /* 0x00000000ff0005a7 */ /* 0x0005220008041104 */
[----:B------:R2:W-:Y:S01]  /*32c0*/  UTCQMMA gdesc[UR24], gdesc[UR22], tmem[UR8], tmem[UR20], idesc[UR21], UP4 ;  /* 0x00ff1416180075ea */ /* 0x0005e2000a000308 */
[----:B------:R-:W-:Y:S01]  /*32d0*/  UPLOP3.LUT UP4, UPT, UPT, UPT, UPT, 0x80, 0x8 ;  /* 0x000000000008789c */ /* 0x000fe20003f8f070 */
[----:B------:R2:W-:Y:S01]  /*32e0*/  UTCBAR [UR7], URZ ;  /* 0x000000ff070073e9 */ /* 0x0005e200080000ff */
[----:B------:R-:W-:Y:S09]  /*32f0*/  BRA.U UP0, `(.L_x_59) ;  /* 0xfffffffd008c7547 */ /* 0x000ff2000b83ffff */
.L_x_56:
[----:B------:R-:W-:Y:S01]  /*3300*/  UIADD3 UR18, UPT, UPT, UR18, 0x1, URZ ;  /* 0x0000000112127890 */ /* 0x000fe2000fffe0ff */
[C---:B------:R-:W-:Y:S01]  /*3310*/  ISETP.NE.AND P0, PT, R10.reuse, 0x2, PT ;  /* 0x000000020a00780c */ /* 0x040fe20003f05270 */
[----:B------:R-:W-:Y:S02]  /*3320*/  UIADD3 UR9, UPT, UPT, UR9, 0xc0, URZ ;  /* 0x000000c009097890 */ /* 0x000fe4000fffe0ff */
[----:B------:R-:W-:Y:S01]  /*3330*/  UISETP.NE.AND UP0, UPT, UR18, 0x2, UPT ;  /* 0x000000021200788c */ /* 0x000fe2000bf05270 */
[----:B-12---:R-:W-:Y:S02]  /*3340*/  SEL R0, RZ, 0x1, P0 ;  /* 0x00000001ff007807 */ /* 0x006fe40000000000 */
[----:B------:R-:W-:Y:S01]  /*3350*/  SEL R10, R10, RZ, P0 ;  /* 0x000000ff0a0a7207 */ /* 0x000fe20000000000 */
[----:B------:R-:W-:Y:S01]  /*3360*/  USEL UR4, URZ, 0x1, UP0 ;  /* 0x00000001ff047887 */ /* 0x000fe20008000000 */
[----:B------:R-:W-:Y:S01]  /*3370*/  LOP3.LUT R9, R9, R0, RZ, 0x3c, !PT ;  /* 0x0000000009097212 */ /* 0x000fe200078e3cff */
[----:B------:R-:W-:Y:S01]  /*3380*/  USEL UR18, UR18, URZ, UP0 ;  /* 0x000000ff12127287 */ /* 0x000fe20008000000 */
[----:B------:R1:W-:Y:S03]  /*3390*/  UTCBAR [UR9], URZ ;  /* 0x000000ff090073e9 */ /* 0x0003e600080000ff */
[----:B------:R-:W-:Y:S01]  /*33a0*/  LOP3.LUT R11, R11, UR4, RZ, 0x3c, !PT ;  /* 0x000000040b0b7c12 */ /* 0x000fe2000f8e3cff */
[----:B------:R-:W-:Y:S07]  /*33b0*/  @P1 BRA `(.L_x_60) ;  /* 0xfffffff800dc1947 */ /* 0x000fee000383ffff */
[----:B------:R-:W2:Y:S01]  /*33c0*/  S2UR UR4, SR_CgaCtaId ;  /* 0x00000000000479c3 */ /* 0x000ea20000008800 */
[----:B------:R-:W-:Y:S01]  /*33d0*/  ELECT P0, URZ, PT ;  /* 0x0000000000ff782f */ /* 0x000fe20003800000 */
[----:B------:R-:W-:Y:S01]  /*33e0*/  IMAD.MOV.U32 R0, RZ, RZ, 0x1 ;  /* 0x00000001ff007424 */ /* 0x000fe200078e00ff */
[----:B------:R-:W-:Y:S01]  /*33f0*/  UIADD3 UR6, UPT, UPT, UR6, 0xd0, URZ ;  /* 0x000000d006067890 */ /* 0x000fe2000fffe0ff */
[----:B------:R-:W-:Y:S01]  /*3400*/  SHF.L.U32 R3, R11, 0x1f, RZ ;  /* 0x0000001f0b037819 */ /* 0x000fe200000006ff */
[----:B------:R-:W-:-:S03]  /*3410*/  UMOV UR5, 0x40 ;  /* 0x0000004000057882 */ /* 0x000fc60000000000 */
[----:B------:R-:W-:Y:S01]  /*3420*/  UVIRTCOUNT.DEALLOC.SMPOOL 0x80 ;  /* 0x000000800000784c */ /* 0x000fe20000000000 */
[----:B--2---:R-:W-:Y:S02]  /*3430*/  ULEA UR4, UR4, UR5, 0x18 ;  /* 0x0000000504047291 */ /* 0x004fe4000f8ec0ff */
[----:B------:R-:W-:-:S07]  /*3440*/  ULEA UR5, UR18, UR6, 0x3 ;  /* 0x0000000612057291 */ /* 0x000fce000f8e18ff */
[----:B------:R2:W-:Y:S02]  /*3450*/  @P0 STS.U8 [UR4+0x1c], R0 ;  /* 0x00001c00ff000988 */ /* 0x0005e40008000004 */
[----:B------:R-:W3:Y:S02]  /*3460*/  SYNCS.PHASECHK.TRANS64.TRYWAIT P0, [UR5], R3 ;  /* 0x00000003ff0075a7 */ /* 0x000ee40008001105 */
[----:B--23--:R-:W-:Y:S05]  /*3470*/  @!P0 BRA `(.L_x_61) ;  /* 0x0000008000008947 */ /* 0x00cfea0003800000 */
.L_x_149:
[----:B------:R-:W-:-:S04]  /*3480*/  UIADD3 UR7, UPT, UPT, UR18, 0x1, URZ ;  /* 0x0000000112077890 */ /* 0x000fc8000fffe0ff */
[----:B------:R-:W-:-:S04]  /*3490*/  UISETP.NE.AND UP0, UPT, UR7, 0x2, UPT ;  /* 0x000000020700788c */ /* 0x000fc8000bf05270 */
[----:B------:R-:W-:Y:S02]  /*34a0*/  USEL UR5, URZ, 0x1, UP0 ;  /* 0x00000001ff057887 */ /* 0x000fe40008000000 */
[----:B------:R-:W-:-:S04]  /*34b0*/  USEL UR7, UR7, URZ, UP0 ;  /* 0x000000ff07077287 */ /* 0x000fc80008000000 */
[----:B------:R-:W-:Y:S01]  /*34c0*/  ULEA UR7, UR7, UR6, 0x3 ;  /* 0x0000000607077291 */ /* 0x000fe2000f8e18ff */
[----:B--2---:R-:W-:-:S04]  /*34d0*/  LOP3.LUT R3, R11, UR5, RZ, 0x3c, !PT ;  /* 0x000000050b037c12 */ /* 0x004fc8000f8e3cff */
[----:B------:R-:W-:-:S04]  /*34e0*/  SHF.L.U32 R3, R3, 0x1f, RZ ;  /* 0x0000001f03037819 */ /* 0x000fc800000006ff */
[----:B------:R-:W2:Y:S02]  /*34f0*/  SYNCS.PHASECHK.TRANS64.TRYWAIT P0, [UR7], R3 ;  /* 0x00000003ff0075a7 */ /* 0x000ea40008001107 */
[----:B--2---:R-:W-:Y:S05]  /*3500*/  @!P0 BRA `(.L_x_62) ;  /* 0x0000007c00f48947 */ /* 0x004fea0003800000 */
.L_x_151:
[----:B------:R-:W-:Y:S01]  /*3510*/  NOP ;  /* 0x0000000000007918 */ /* 0x000fe20000000000 */
[----:B--2---:R-:W2:Y:S01]  /*3520*/  LDS R0, [UR4+0x14] ;  /* 0x00001404ff007984 */ /* 0x004ea20008000800 */
[----:B------:R-:W-:Y:S01]  /*3530*/  ULOP3.LUT UR6, UR19, 0xffff, URZ, 0xc0, !UPT ;  /* 0x0000ffff13067892 */ /* 0x000fe2000f8ec0ff */
[----:B------:R-:W-:Y:S01]  /*3540*/  UMOV UR8, 0xffff ;  /* 0x0000ffff00087882 */ /* 0x000fe20000000000 */
[----:B------:R-:W-:Y:S02]  /*3550*/  UMOV UR5, 0x1 ;  /* 0x0000000100057882 */ /* 0x000fe40000000000 */
[----:B------:R-:W-:-:S04]  /*3560*/  USHF.R.U32.HI UR6, URZ, 0x5, UR6 ;  /* 0x00000005ff067899 */ /* 0x000fc80008011606 */
[----:B------:R-:W-:Y:S02]  /*3570*/  USHF.L.U32 UR8, UR8, UR6, URZ ;  /* 0x0000000608087299 */ /* 0x000fe400080006ff */
[----:B------:R-:W-:-:S04]  /*3580*/  USHF.L.U32 UR5, UR5, UR6, URZ ;  /* 0x0000000605057299 */ /* 0x000fc800080006ff */
[----:B--2---:R-:W-:-:S04]  /*3590*/  LOP3.LUT R0, R0, UR8, RZ, 0xc0, !PT ;  /* 0x0000000800007c12 */ /* 0x004fc8000f8ec0ff */
[----:B------:R-:W-:-:S13]  /*35a0*/  ISETP.NE.AND P0, PT, R0, UR8, PT ;  /* 0x0000000800007c0c */ /* 0x000fda000bf05270 */
[----:B------:R-:W-:Y:S05]  /*35b0*/  @P0 BRA `(.L_x_63) ;  /* 0x0000000000580947 */ /* 0x000fea0003800000 */
[----:B------:R-:W2:Y:S02]  /*35c0*/  LDS R0, [UR4+0x18] ;  /* 0x00001804ff007984 */ /* 0x000ea40008000800 */
[----:B--2---:R-:W-:-:S04]  /*35d0*/  LOP3.LUT R0, R0, UR5, RZ, 0xc0, !PT ;  /* 0x0000000500007c12 */ /* 0x004fc8000f8ec0ff */
[----:B------:R-:W-:-:S13]  /*35e0*/  ISETP.NE.AND P0, PT, R0, UR5, PT ;  /* 0x0000000500007c0c */ /* 0x000fda000bf05270 */
[----:B------:R-:W-:Y:S05]  /*35f0*/  @P0 BRA `(.L_x_64) ;  /* 0x00000000003c0947 */ /* 0x000fea0003800000 */
[----:B------:R-:W2:Y:S01]  /*3600*/  S2R R2, SR_LANEID ;  /* 0x0000000000027919 */ /* 0x000ea20000000000 */
[----:B------:R-:W-:Y:S01]  /*3610*/  ULOP3.LUT UR8, URZ, UR8, URZ, 0x33, !UPT ;  /* 0x00000008ff087292 */ /* 0x000fe2000f8e33ff */
[----:B------:R-:W-:Y:S01]  /*3620*/  LOP3.LUT R4, RZ, UR5, RZ, 0x33, !PT ;  /* 0x00000005ff047c12 */ /* 0x000fe2000f8e33ff */
[----:B------:R-:W-:Y:S02]  /*3630*/  VOTEU.ANY UR7, UPT, PT ;  /* 0x0000000000077886 */ /* 0x000fe400038e0100 */
[----:B------:R-:W-:Y:S01]  /*3640*/  UFLO.U32 UR7, UR7 ;  /* 0x00000007000772bd */ /* 0x000fe200080e0000 */
[----:B------:R-:W3:Y:S01]  /*3650*/  REDUX UR5, R4 ;  /* 0x00000000040573c4 */ /* 0x000ee20000000000 */
[----:B------:R-:W-:-:S06]  /*3660*/  IMAD.U32 R0, RZ, RZ, UR8 ;  /* 0x00000008ff007e24 */ /* 0x000fcc000f8e00ff */
[----:B------:R1:W-:Y:S01]  /*3670*/  UTCATOMSWS.AND URZ, UR8 ;  /* 0x0000000800ff79e3 */ /* 0x0003e20008000000 */
[----:B------:R-:W4:Y:S01]  /*3680*/  REDUX UR6, R0 ;  /* 0x00000000000673c4 */ /* 0x000f220000000000 */
[----:B--2---:R-:W-:Y:S01]  /*3690*/  ISETP.EQ.U32.AND P0, PT, R2, UR7, PT ;  /* 0x0000000702007c0c */ /* 0x004fe2000bf02070 */
[----:B---3--:R-:W-:Y:S01]  /*36a0*/  IMAD.U32 R2, RZ, RZ, UR5 ;  /* 0x00000005ff027e24 */ /* 0x008fe2000f8e00ff */
[----:B----4-:R-:W-:-:S11]  /*36b0*/  MOV R3, UR6 ;  /* 0x0000000600037c02 */ /* 0x010fd60008000f00 */
[----:B------:R1:W-:Y:S04]  /*36c0*/  @P0 ATOMS.AND RZ, [UR4+0x14], R3 ;  /* 0x00001403ffff098c */ /* 0x0003e8000a800004 */
[----:B------:R1:W-:Y:S01]  /*36d0*/  @P0 ATOMS.AND RZ, [UR4+0x18], R2 ;  /* 0x00001802ffff098c */ /* 0x0003e2000a800004 */
[----:B------:R-:W-:Y:S05]  /*36e0*/  BRA `(.L_x_65) ;  /* 0x0000000000147947 */ /* 0x000fea0003800000 */
.L_x_64:
[----:B------:R-:W-:Y:S02]  /*36f0*/  MOV R2, 0x3710 ;  /* 0x0000371000027802 */ /* 0x000fe40000000f00 */
[----:B-1--45:R-:W-:Y:S05]  /*3700*/  CALL.REL.NOINC `($__internal_0_$__cuda_sm10x_tcgen05_guardrail_trap_col_being_dealloced_not_returned_by_alloc) ;  /* 0x0000008000d87944 */ /* 0x032fea0003c00000 */
[----:B------:R-:W-:Y:S05]  /*3710*/  BRA `(.L_x_65) ;  /* 0x0000000000087947 */ /* 0x000fea0003800000 */
.L_x_63:
[----:B------:R-:W-:Y:S02]  /*3720*/  MOV R2, 0x3740 ;  /* 0x0000374000027802 */ /* 0x000fe40000000f00 */
[----:B-1--45:R-:W-:Y:S05]  /*3730*/  CALL.REL.NOINC `($__internal_2_$__cuda_sm10x_tcgen05_guardrail_trap_unallocated_columns_being_dealloced) ;  /* 0x0000008000e47944 */ /* 0x032fea0003c00000 */
.L_x_65:
[----:B------:R-:W-:Y:S01]  /*3740*/  NOP ;  /* 0x0000000000007918 */ /* 0x000fe20000000000 */
[----:B-1----:R-:W-:Y:S05]  /*3750*/  EXIT ;  /* 0x000000000000794d */ /* 0x002fea0003800000 */
.L_x_49:
[----:B------:R-:W-:-:S09]  /*3760*/  UISETP.NE.OR UP2, UPT, UR8, 0x3, !UP2 ;  /* 0x000000030800788c */ /* 0x000fd2000d745670 */
[----:B------:R-:W-:Y:S05]  /*3770*/  BRA.U UP2, `(.L_x_66) ;  /* 0x0000001102147547 */ /* 0x000fea000b800000 */
[----:B------:R-:W1:Y:S01]  /*3780*/  LDC R0, c[0x0][0xb30] ;  /* 0x0002cc00ff007b82 */ /* 0x000e620000000800 */
[----:B------:R-:W2:Y:S01]  /*3790*/  LDCU.64 UR8, c[0x0][0x888] ;  /* 0x00011100ff0877ac */ /* 0x000ea20008000a00 */
[----:B------:R-:W-:Y:S02]  /*37a0*/  HFMA2 R29, -RZ, RZ, 0, 0 ;  /* 0x00000000ff1d7431 */ /* 0x000fe400000001ff */
[----:B------:R-:W-:Y:S01]  /*37b0*/  IMAD.MOV.U32 R31, RZ, RZ, 0x1 ;  /* 0x00000001ff1f7424 */ /* 0x000fe200078e00ff */
[----:B------:R-:W-:Y:S01]  /*37c0*/  MOV R23, 0x2000 ;  /* 0x0000200000177802 */ /* 0x000fe20000000f00 */
[----:B------:R-:W4:Y:S01]  /*37d0*/  LDCU.64 UR4, c[0x0][0x890] ;  /* 0x00011200ff0477ac */ /* 0x000f220008000a00 */
[----:B------:R-:W-:Y:S01]  /*37e0*/  IMAD.MOV.U32 R30, RZ, RZ, RZ ;  /* 0x000000ffff1e7224 */ /* 0x000fe200078e00ff */
[----:B------:R-:W3:Y:S01]  /*37f0*/  LDC R19, c[0x0][0x370] ;  /* 0x0000dc00ff137b82 */ /* 0x000ee20000000800 */
[----:B------:R-:W-:Y:S01]  /*3800*/  UMOV UR7, 0x400 ;  /* 0x0000040000077882 */ /* 0x000fe20000000000 */
[----:B------:R-:W-:-:S02]  /*3810*/  UPLOP3.LUT UP1, UPT, UPT, UPT, UPT, 0x40, 0x4 ;  /* 0x000000000004789c */ /* 0x000fc40003f2e870 */
[----:B------:R-:W-:-:S04]  /*3820*/  ULEA UR7, UR37, UR7, 0x18 ;  /* 0x0000000725077291 */ /* 0x000fc8000f8ec0ff */
[----:B------:R-:W3:Y:S01]  /*3830*/  LDC R2, c[0x0][0xb0c] ;  /* 0x0002c300ff027b82 */ /* 0x000ee20000000800 */
[----:B------:R-:W-:Y:S02]  /*3840*/  UIADD3 UR13, UPT, UPT, UR7, 0x68, URZ ;  /* 0x00000068070d7890 */ /* 0x000fe4000fffe0ff */
[----:B--2---:R-:W-:Y:S02]  /*3850*/  UISETP.NE.U32.AND UP2, UPT, UR8, URZ, UPT ;  /* 0x000000ff0800728c */ /* 0x004fe4000bf45070 */
[----:B------:R-:W-:Y:S02]  /*3860*/  UIADD3 UR33, UPT, UPT, UR7, 0x50, URZ ;  /* 0x0000005007217890 */ /* 0x000fe4000fffe0ff */
[----:B----4-:R-:W-:Y:S01]  /*3870*/  UISETP.NE.U32.AND UP3, UPT, UR4, URZ, UPT ;  /* 0x000000ff0400728c */ /* 0x010fe2000bf65070 */
[----:B------:R-:W2:Y:S01]  /*3880*/  LDC R18, c[0x0][0xb20] ;  /* 0x0002c800ff127b82 */ /* 0x000ea20000000800 */
[----:B-1----:R-:W-:Y:S01]  /*3890*/  ISETP.NE.AND P1, PT, R0, 0x1, PT ;  /* 0x000000010000780c */ /* 0x002fe20003f25270 */
[----:B------:R-:W-:-:S02]  /*38a0*/  UISETP.NE.AND.EX UP2, UPT, UR9, URZ, UPT, UP2 ;  /* 0x000000ff0900728c */ /* 0x000fc4000bf45320 */
[----:B------:R-:W-:Y:S02]  /*38b0*/  UIADD3 UR25, UPT, UPT, UR7, 0x58, URZ ;  /* 0x0000005807197890 */ /* 0x000fe4000fffe0ff */
[----:B------:R-:W-:Y:S02]  /*38c0*/  UIADD3 UR17, UPT, UPT, UR7, 0x60, URZ ;  /* 0x0000006007117890 */ /* 0x000fe4000fffe0ff */
[----:B------:R-:W1:Y:S01]  /*38d0*/  LDC.64 R32, c[0x0][0x348] ;  /* 0x0000d200ff207b82 */ /* 0x000e620000000a00 */
[----:B------:R-:W-:Y:S02]  /*38e0*/  UPRMT UR13, UR37, 0x654, UR13 ;  /* 0x00000654250d7896 */ /* 0x000fe4000800000d */
[----:B------:R-:W-:-:S05]  /*38f0*/  UISETP.NE.AND.EX UP3, UPT, UR5, URZ, UPT, UP3 ;  /* 0x000000ff0500728c */ /* 0x000fca000bf65330 */
[----:B------:R-:W4:Y:S08]  /*3900*/  LDC.64 R16, c[0x0][0xb10] ;  /* 0x0002c400ff107b82 */ /* 0x000f300000000a00 */
[----:B------:R-:W1:Y:S08]  /*3910*/  LDC.64 R6, c[0x0][0xb18] ;  /* 0x0002c600ff067b82 */ /* 0x000e700000000a00 */
[----:B------:R-:W1:Y:S08]  /*3920*/  LDC.64 R4, c[0x0][0xb28] ;  /* 0x0002ca00ff047b82 */ /* 0x000e700000000a00 */
[----:B--23--:R-:W1:Y:S02]  /*3930*/  LDC R22, c[0x0][0x374] ;  /* 0x0000dd00ff167b82 */ /* 0x00ce640000000800 */
.L_x_77:
[C---:B------:R-:W-:Y:S02]  /*3940*/  LEA R0, R30.reuse, UR7, 0x3 ;  /* 0x000000071e007c11 */ /* 0x040fe4000f8e18ff */
[----:B------:R-:W-:Y:S02]  /*3950*/  SHF.L.U32 R3, R29, 0x1f, RZ ;  /* 0x0000001f1d037819 */ /* 0x000fe400000006ff */
[----:B------:R-:W-:Y:S02]  /*3960*/  LEA R24, R30, UR7, 0x4 ;  /* 0x000000071e187c11 */ /* 0x000fe4000f8e20ff */
[----:B--2---:R-:W2:Y:S02]  /*3970*/  SYNCS.PHASECHK.TRANS64.TRYWAIT P0, [R0+URZ+0xa0], R3 ;  /* 0x0000a003000075a7 */ /* 0x004ea400080011ff */
[----:B--2---:R-:W-:Y:S05]  /*3980*/  @!P0 BRA `(.L_x_67) ;  /* 0x0000007800ec8947 */ /* 0x004fea0003800000 */
.L_x_152:
[----:B------:R-:W-:Y:S01]  /*3990*/  ISETP.GE.AND P0, PT, R72, 0x1, PT ;  /* 0x000000014800780c */ /* 0x000fe20003f06270 */
[----:B------:R-:W3:Y:S01]  /*39a0*/  LDS.128 R24, [R24+0x110] ;  /* 0x0001100018187984 */ /* 0x000ee20000000c00 */
[----:B--2---:R-:W-:Y:S01]  /*39b0*/  VIADD R0, R0, 0xb0 ;  /* 0x000000b000007836 */ /* 0x004fe20000000000 */
[----:B------:R-:W-:Y:S01]  /*39c0*/  @!PT LDS RZ, [RZ] ;  /* 0x00000000fffff984 */ /* 0x000fe20000000800 */
[----:B------:R-:W-:Y:S01]  /*39d0*/  @!PT LDS RZ, [RZ] ;  /* 0x00000000fffff984 */ /* 0x000fe20000000800 */
[----:B------:R-:W-:Y:S01]  /*39e0*/  @!PT LDS RZ, [RZ] ;  /* 0x00000000fffff984 */ /* 0x000fe20000000800 */
[----:B------:R-:W-:Y:S01]  /*39f0*/  @!PT LDS RZ, [RZ] ;  /* 0x00000000fffff984 */ /* 0x000fe20000000800 */
[----:B------:R2:W-:Y:S06]  /*3a00*/  MEMBAR.ALL.CTA ;  /* 0x0000000000007992 */ /* 0x0005ec0000008000 */
[----:B--2---:R-:W2:Y:S01]  /*3a10*/  FENCE.VIEW.ASYNC.S ;  /* 0x00000000000073c6 */ /* 0x004ea20000000000 */
[----:B------:R-:W-:Y:S04]  /*3a20*/  PRMT R0, RZ, 0x654, R0 ;  /* 0x00000654ff007816 */ /* 0x000fe80000000000 */
[----:B--2---:R2:W-:Y:S01]  /*3a30*/  SYNCS.ARRIVE.TRANS64.RED.A1T0 RZ, [R0+URZ], RZ ;  /* 0x000000ff00ff79a7 */ /* 0x0045e200081004ff */
[----:B---3--:R-:W-:Y:S11]  /*3a40*/  LOP3.LUT P3, RZ, R26, 0x1, RZ, 0xc0, !PT ;  /* 0x000000011aff7812 */ /* 0x008ff6000786c0ff */
[----:B------:R-:W-:Y:S02]  /*3a50*/  @!UPT UIADD3 URZ, UPT, UPT, URZ, URZ, URZ ;  /* 0x000000fffffff290 */ /* 0x000fe4000fffe0ff */
[----:B------:R-:W-:Y:S02]  /*3a60*/  @P3 MOV R13, R24 ;  /* 0x00000018000d3202 */ /* 0x000fe40000000f00 */
[----:B------:R-:W-:Y:S01]  /*3a70*/  @P3 LOP3.LUT R8, R25, 0xffff, RZ, 0xc0, !PT ;  /* 0x0000ffff19083812 */ /* 0x000fe200078ec0ff */
[----:B--2---:R-:W-:Y:S06]  /*3a80*/  @!P0 BRA `(.L_x_68) ;  /* 0x0000000000a48947 */ /* 0x004fec0003800000 */
[----:B-1----:R-:W-:Y:S01]  /*3a90*/  IMAD.HI.U32 R35, R22, R7, RZ ;  /* 0x0000000716237227 */ /* 0x002fe200078e00ff */
[----:B------:R-:W-:Y:S02]  /*3aa0*/  ISETP.NE.AND P0, PT, R6, 0x1, PT ;  /* 0x000000010600780c */ /* 0x000fe40003f05270 */
[----:B------:R-:W-:Y:S01]  /*3ab0*/  ISETP.NE.AND P2, PT, R72, 0x1, PT ;  /* 0x000000014800780c */ /* 0x000fe20003f45270 */
[----:B----4-:R-:W-:Y:S01]  /*3ac0*/  IMAD.HI.U32 R34, R19, R16, RZ ;  /* 0x0000001013227227 */ /* 0x010fe200078e00ff */
[----:B------:R-:W-:Y:S02]  /*3ad0*/  SHF.R.U32.HI R35, RZ, R18, R35 ;  /* 0x00000012ff237219 */ /* 0x000fe40000011623 */
[----:B------:R-:W-:Y:S01]  /*3ae0*/  ISETP.NE.AND P4, PT, R2, 0x1, PT ;  /* 0x000000010200780c */ /* 0x000fe20003f85270 */
[----:B------:R-:W-:Y:S01]  /*3af0*/  IMAD.HI.U32 R36, R13, R16, RZ ;  /* 0x000000100d247227 */ /* 0x000fe200078e00ff */
[----:B------:R-:W-:Y:S02]  /*3b00*/  SHF.R.U32.HI R34, RZ, R17, R34 ;  /* 0x00000011ff227219 */ /* 0x000fe40000011622 */
[----:B------:R-:W-:Y:S01]  /*3b10*/  SEL R3, R22, R35, !P0 ;  /* 0x0000002316037207 */ /* 0x000fe20004000000 */
[C---:B------:R-:W-:Y:S01]  /*3b20*/  IMAD.HI.U32 R35, R8.reuse, R7, RZ ;  /* 0x0000000708237227 */ /* 0x040fe200078e00ff */
[----:B------:R-:W-:Y:S02]  /*3b30*/  SEL R11, R19, R34, !P4 ;  /* 0x00000022130b7207 */ /* 0x000fe40006000000 */
[----:B------:R-:W-:Y:S01]  /*3b40*/  SHF.R.U32.HI R36, RZ, R17, R36 ;  /* 0x00000011ff247219 */ /* 0x000fe20000011624 */
[----:B------:R-:W-:Y:S01]  /*3b50*/  IMAD.HI.U32 R38, R3, R4, RZ ;  /* 0x0000000403267227 */ /* 0x000fe200078e00ff */
[----:B------:R-:W-:Y:S03]  /*3b60*/  SHF.R.U32.HI R35, RZ, R18, R35 ;  /* 0x00000012ff237219 */ /* 0x000fe60000011623 */
[----:B------:R-:W-:Y:S01]  /*3b70*/  IMAD.HI.U32 R34, R11, R4, RZ ;  /* 0x000000040b227227 */ /* 0x000fe200078e00ff */
[----:B------:R-:W-:Y:S02]  /*3b80*/  @P2 SHF.R.U32.HI R3, RZ, R5, R38 ;  /* 0x00000005ff032219 */ /* 0x000fe40000011626 */
[----:B------:R-:W-:Y:S02]  /*3b90*/  SEL R9, R8, R35, !P0 ;  /* 0x0000002308097207 */ /* 0x000fe40004000000 */
[----:B------:R-:W-:Y:S01]  /*3ba0*/  @P2 SHF.R.U32.HI R11, RZ, R5, R34 ;  /* 0x00000005ff0b2219 */ /* 0x000fe20000011622 */
[C---:B------:R-:W-:Y:S01]  /*3bb0*/  IMAD R10, R72.reuse, R3, RZ ;  /* 0x00000003480a7224 */ /* 0x040fe200078e02ff */
[----:B------:R-:W-:Y:S01]  /*3bc0*/  SEL R3, R13, R36, !P4 ;  /* 0x000000240d037207 */ /* 0x000fe20006000000 */
[C---:B------:R-:W-:Y:S03]  /*3bd0*/  IMAD.HI.U32 R14, R9.reuse, R4, RZ ;  /* 0x00000004090e7227 */ /* 0x040fe600078e00ff */
[----:B------:R-:W-:Y:S01]  /*3be0*/  ISETP.GE.AND P0, PT, R9, R10, PT ;  /* 0x0000000a0900720c */ /* 0x000fe20003f06270 */
[C---:B------:R-:W-:Y:S01]  /*3bf0*/  IMAD R12, R72.reuse, R11, RZ ;  /* 0x0000000b480c7224 */ /* 0x040fe200078e02ff */
[-C--:B------:R-:W-:Y:S04]  /*3c00*/  SHF.R.U32.HI R14, RZ, R5.reuse, R14 ;  /* 0x00000005ff0e7219 */ /* 0x080fe8000001160e */
[----:B------:R-:W-:Y:S02]  /*3c10*/  ISETP.GE.OR P0, PT, R3, R12, P0 ;  /* 0x0000000c0300720c */ /* 0x000fe40000706670 */
[----:B------:R-:W-:Y:S05]  /*3c20*/  SEL R15, R9, R14, !P2 ;  /* 0x0000000e090f7207 */ /* 0x000fea0005000000 */
[----:B------:R-:W-:Y:S04]  /*3c30*/  IMAD.MOV R14, RZ, RZ, -R15 ;  /* 0x000000ffff0e7224 */ /* 0x000fe800078e0a0f */
[----:B------:R-:W-:Y:S02]  /*3c40*/  IMAD R14, R72, R14, R9 ;  /* 0x0000000e480e7224 */ /* 0x000fe400078e0209 */
[C---:B------:R-:W-:Y:S05]  /*3c50*/  @!P0 IMAD.HI.U32 R10, R3.reuse, R4, RZ ;  /* 0x00000004030a8227 */ /* 0x040fea00078e00ff */
[----:B------:R-:W-:Y:S04]  /*3c60*/  @!P0 SHF.R.U32.HI R10, RZ, R5, R10 ;  /* 0x00000005ff0a8219 */ /* 0x000fe8000001160a */
[----:B------:R-:W-:Y:S01]  /*3c70*/  @!P0 SEL R0, R3, R10, !P2 ;  /* 0x0000000a03008207 */ /* 0x000fe20005000000 */
[----:B------:R-:W-:Y:S03]  /*3c80*/  IMAD.MOV R10, RZ, RZ, -R3 ;  /* 0x000000ffff0a7224 */ /* 0x000fe600078e0a03 */
[----:B------:R-:W-:Y:S01]  /*3c90*/  @!P0 IADD3 R15, PT, PT, R15, -R0, RZ ;  /* 0x800000000f0f8210 */ /* 0x000fe20007ffe0ff */
[----:B------:R-:W-:Y:S01]  /*3ca0*/  @!P0 IMAD R0, R11, R14, R0 ;  /* 0x0000000e0b008224 */ /* 0x000fe200078e0200 */
[----:B------:R-:W-:Y:S01]  /*3cb0*/  IADD3 R11, PT, PT, -R9, RZ, RZ ;  /* 0x000000ff090b7210 */ /* 0x000fe20007ffe1ff */
[----:B------:R-:W-:Y:S02]  /*3cc0*/  IMAD R13, R2, R10, R13 ;  /* 0x0000000a020d7224 */ /* 0x000fe400078e020d */
[----:B------:R-:W-:Y:S02]  /*3cd0*/  @!P0 IMAD R9, R15, R72, R3 ;  /* 0x000000480f098224 */ /* 0x000fe400078e0203 */
[----:B------:R-:W-:Y:S02]  /*3ce0*/  @!P0 IMAD.MOV.U32 R3, RZ, RZ, R0 ;  /* 0x000000ffff038224 */ /* 0x000fe400078e0000 */
[----:B------:R-:W-:Y:S02]  /*3cf0*/  IMAD R8, R6, R11, R8 ;  /* 0x0000000b06087224 */ /* 0x000fe400078e0208 */
[----:B------:R-:W-:Y:S02]  /*3d00*/  IMAD R13, R3, R2, R13 ;  /* 0x00000002030d7224 */ /* 0x000fe400078e020d */
[----:B------:R-:W-:Y:S02]  /*3d10*/  IMAD R8, R9, R6, R8 ;  /* 0x0000000609087224 */ /* 0x000fe400078e0208 */
.L_x_68:
[----:B------:R-:W-:Y:S05]  /*3d20*/  BRA.U UP1, `(.L_x_69) ;  /* 0x0000000101107547 */ /* 0x000fea000b800000 */
[----:B------:R-:W-:Y:S04]  /*3d30*/  MOV R0, UR6 ;  /* 0x0000000600007c02 */ /* 0x000fe80008000f00 */
[----:B------:R-:W-:Y:S04]  /*3d40*/  SHF.L.U32 R3, R0, 0x1f, RZ ;  /* 0x0000001f00037819 */ /* 0x000fe800000006ff */
[----:B------:R-:W2:Y:S02]  /*3d50*/  SYNCS.PHASECHK.TRANS64.TRYWAIT P0, [UR7+0x98], R3 ;  /* 0x00009803ff0075a7 */ /* 0x000ea40008001107 */
[----:B--2---:R-:W-:Y:S05]  /*3d60*/  @!P0 BRA `(.L_x_70) ;  /* 0x0000007800088947 */ /* 0x004fea0003800000 */
.L_x_69:
[----:B------:R-:W-:Y:S02]  /*3d70*/  R2UR UR35, R21 ;  /* 0x00000000152372ca */ /* 0x000fe400000e0000 */
[----:B------:R-:W-:Y:S02]  /*3d80*/  R2UR UR34, R20 ;  /* 0x00000000142272ca */ /* 0x000fe400000e0000 */
[----:B------:R-:W-:Y:S02]  /*3d90*/  ISETP.NE.U32.AND P2, PT, RZ, UR4, PT ;  /* 0x00000004ff007c0c */ /* 0x000fe4000bf45070 */
[----:B------:R-:W-:Y:S02]  /*3da0*/  SHF.L.U32 R12, R31, 0x1f, RZ ;  /* 0x0000001f1f0c7819 */ /* 0x000fe400000006ff */
[----:B------:R-:W-:Y:S05]  /*3db0*/  ISETP.NE.AND.EX P2, PT, RZ, UR5, PT, P2 ;  /* 0x00000005ff007c0c */ /* 0x000fea000bf45320 */
[----:B------:R-:W-:Y:S02]  /*3dc0*/  USHF.L.U32 UR35, UR35, 0x7, URZ ;  /* 0x0000000723237899 */ /* 0x000fe400080006ff */
[----:B------:R-:W-:Y:S01]  /*3dd0*/  USHF.L.U32 UR34, UR34, 0x8, URZ ;  /* 0x0000000822227899 */ /* 0x000fe200080006ff */
[----:B------:R-:W-:Y:S11]  /*3de0*/  BRA.U !UP3, `(.L_x_71) ;  /* 0x000000010b347547 */ /* 0x000ff6000b800000 */
[----:B------:R-:W-:Y:S01]  /*3df0*/  UPLOP3.LUT UP0, UPT, UPT, UPT, UP2, 0x80, 0x8 ;  /* 0x000000000008789c */ /* 0x000fe20003f0f020 */
[----:B--2---:R-:W-:Y:S02]  /*3e00*/  HFMA2 R0, -RZ, RZ, 0, 5.9604644775390625e-08 ;  /* 0x00000001ff007431 */ /* 0x004fe400000001ff */
[----:B------:R-:W-:Y:S03]  /*3e10*/  IMAD.MOV.U32 R171, RZ, RZ, 0x1 ;  /* 0x00000001ffab7424 */ /* 0x000fe600078e00ff */
[----:B------:R-:W-:Y:S05]  /*3e20*/  PLOP3.LUT P0, PT, PT, PT, UP0, 0x80, 0x8 ;  /* 0x000000000008781c */ /* 0x000fea0003f0f008 */
[----:B------:R-:W2:Y:S01]  /*3e30*/  @UP0 LDCU.64 UR10, c[0x0][0x888] ;  /* 0x00011100ff0a07ac */ /* 0x000ea20008000a00 */
[----:B------:R-:W-:Y:S07]  /*3e40*/  @UP0 UIMAD UR8, UR36, UR4, URZ ;  /* 0x00000004240802a4 */ /* 0x000fee000f8e02ff */
[----:B------:R-:W-:Y:S01]  /*3e50*/  @!P0 PRMT R171, R0, 0x7610, R171 ;  /* 0x0000761000ab8816 */ /* 0x000fe200000000ab */
[----:B--2---:R-:W-:Y:S03]  /*3e60*/  @UP0 UIMAD.WIDE UR10, UR8, 0x4, UR10 ;  /* 0x00000004080a08a5 */ /* 0x004fe6000f8e020a */
[----:B------:R-:W2:Y:S03]  /*3e70*/  @!UP0 LDCU UR8, c[0x0][0x880] ;  /* 0x00011000ff0887ac */ /* 0x000ea60008000800 */
[----:B------:R-:W-:Y:S01]  /*3e80*/  IMAD.U32 R10, RZ, RZ, UR10 ;  /* 0x0000000aff0a7e24 */ /* 0x000fe2000f8e00ff */
[----:B------:R-:W-:Y:S05]  /*3e90*/  MOV R11, UR11 ;  /* 0x0000000b000b7c02 */ /* 0x000fea0008000f00 */
[----:B-----5:R3:W5:Y:S02]  /*3ea0*/  @P0 LDG.E R81, desc[UR46][R10.64] ;  /* 0x0000002e0a510981 */ /* 0x020764000c1e1900 */
[----:B--23--:R-:W-:Y:S07]  /*3eb0*/  @!P0 IMAD.U32 R81, RZ, RZ, UR8 ;  /* 0x00000008ff518e24 */ /* 0x00cfee000f8e00ff */
.L_x_71:
[----:B-----5:R-:W-:Y:S01]  /*3ec0*/  @!P2 FSETP.EQ.AND P0, PT, R81, RZ, PT ;  /* 0x000000ff5100a20b */ /* 0x020fe20003f02000 */
[----:B------:R-:W-:Y:S01]  /*3ed0*/  @!UPT UIADD3 URZ, UPT, UPT, URZ, URZ, URZ ;  /* 0x000000fffffff290 */ /* 0x000fe2000fffe0ff */
[----:B------:R-:W-:Y:S11]  /*3ee0*/  @!P2 BRA `(.L_x_72) ;  /* 0x000000000014a947 */ /* 0x000ff60003800000 */
[----:B------:R-:W-:Y:S02]  /*3ef0*/  LOP3.LUT P2, RZ, R171, 0xff, RZ, 0xc0, !PT ;  /* 0x000000ffabff7812 */ /* 0x000fe4000784c0ff */
[----:B------:R-:W-:Y:S04]  /*3f00*/  PLOP3.LUT P0, PT, PT, PT, UP0, 0x80, 0x8 ;  /* 0x000000000008781c */ /* 0x000fe80003f0f008 */
[----:B------:R-:W-:Y:S07]  /*3f10*/  PLOP3.LUT P0, PT, P0, PT, PT, 0x8, 0x80 ;  /* 0x000000000080781c */ /* 0x000fee000070e170 */
[----:B------:R-:W-:Y:S11]  /*3f20*/  @P2 FSETP.EQ.AND P0, PT, R81, RZ, PT ;  /* 0x000000ff5100220b */ /* 0x000ff60003f02000 */
[----:B------:R-:W-:Y:S02]  /*3f30*/  @!UPT UIADD3 URZ, UPT, UPT, URZ, URZ, URZ ;  /* 0x000000fffffff290 */ /* 0x000fe4000fffe0ff */
.L_x_72:
[----:B------:R-:W3:Y:S01]  /*3f40*/  SYNCS.PHASECHK.TRANS64.TRYWAIT P2, [UR7+0x70], R12 ;  /* 0x0000700cff0075a7 */ /* 0x000ee20008041107 */
[----:B------:R-:W-:Y:S04]  /*3f50*/  ELECT P4, URZ, PT ;  /* 0x0000000000ff782f */ /* 0x000fe80003880000 */
[----:B------:R-:W-:Y:S11]  /*3f60*/  PLOP3.LUT P4, PT, P0, P4, PT, 0xf2, 0x2f ;  /* 0x00000000002f781c */ /* 0x000ff60000789e72 */
[----:B------:R-:W-:Y:S02]  /*3f70*/  @!UPT UIADD3 URZ, UPT, UPT, URZ, URZ, URZ ;  /* 0x000000fffffff290 */ /* 0x000fe4000fffe0ff */
[----:B-1----:R-:W-:Y:S05]  /*3f80*/  @!P4 IADD3 R9, P0, PT, R32, 0x580, RZ ;  /* 0x000005802009c810 */ /* 0x002fea0007f1e0ff */
[----:B--2---:R-:W-:Y:S01]  /*3f90*/  @!P4 IMAD.X R0, RZ, RZ, R33, P0 ;  /* 0x000000ffff00c224 */ /* 0x004fe200000e0621 */
[----:B---3--:R-:W-:Y:S07]  /*3fa0*/  @!P2 BRA `(.L_x_73) ;  /* 0x000000740090a947 */ /* 0x008fee0003800000 */
.L_x_155:
[----:B------:R-:W-:Y:S01]  /*3fb0*/  @!P4 R2UR UR8, R0 ;  /* 0x000000000008c2ca */ /* 0x000fe200000e0000 */
[----:B------:R-:W-:Y:S01]  /*3fc0*/  VOTEU.ALL UP1, P4 ;  /* 0x0000000000ff7886 */ /* 0x000fe20002020000 */
[----:B------:R-:W-:Y:S01]  /*3fd0*/  @!P4 R2UR UR9, R9 ;  /* 0x000000000909c2ca */ /* 0x000fe200000e0000 */
[----:B------:R-:W-:Y:S01]  /*3fe0*/  @!P4 IMAD.MOV.U32 R0, RZ, RZ, 0x2000 ;  /* 0x00002000ff00c424 */ /* 0x000fe200078e00ff */
[----:B------:R-:W-:Y:S01]  /*3ff0*/  UMOV UR10, 0x0 ;  /* 0x00000000000a7882 */ /* 0x000fe20000000000 */
[----:B------:R-:W-:Y:S01]  /*4000*/  UMOV UR11, 0x10000000 ;  /* 0x10000000000b7882 */ /* 0x000fe20000000000 */
[----:B------:R-:W-:Y:S01]  /*4010*/  @!UP1 UIADD3 UR32, UPT, UPT, UR7, 0x200, URZ ;  /* 0x0000020007209890 */ /* 0x000fe2000fffe0ff */
[----:B------:R-:W-:Y:S01]  /*4020*/  @!P4 IADD3 R9, P0, PT, R32, 0x580, RZ ;  /* 0x000005802009c810 */ /* 0x000fe20007f1e0ff */
[----:B------:R-:W-:Y:S05]  /*4030*/  VOTEU.ALL UP1, P4 ;  /* 0x0000000000ff7886 */ /* 0x000fea0002020000 */
[----:B------:R-:W-:Y:S01]  /*4040*/  IMAD.U32 R11, RZ, RZ, UR8 ;  /* 0x00000008ff0b7e24 */ /* 0x000fe2000f8e00ff */
[----:B------:R-:W-:Y:S01]  /*4050*/  UPRMT UR8, UR37, 0x654, UR33 ;  /* 0x0000065425087896 */ /* 0x000fe20008000021 */
[----:B------:R-:W-:Y:S03]  /*4060*/  IMAD.U32 R10, RZ, RZ, UR9 ;  /* 0x00000009ff0a7e24 */ /* 0x000fe6000f8e00ff */
[----:B------:R-:W-:Y:S02]  /*4070*/  @!P4 R2UR UR15, R11 ;  /* 0x000000000b0fc2ca */ /* 0x000fe400000e0000 */
[----:B------:R-:W-:Y:S11]  /*4080*/  @!P4 R2UR UR14, R10 ;  /* 0x000000000a0ec2ca */ /* 0x000ff600000e0000 */
[----:B------:R-:W-:Y:S02]  /*4090*/  @!UPT UIADD3 URZ, UPT, UPT, URZ, URZ, URZ ;  /* 0x000000fffffff290 */ /* 0x000fe4000fffe0ff */
[----:B------:R2:W-:Y:S01]  /*40a0*/  @!UP1 UTMALDG.3D [UR32], [UR14], desc[UR10] ;  /* 0x00000a200e0095b4 */ /* 0x0005e20008011000 */
[----:B------:R3:W-:Y:S01]  /*40b0*/  @!P4 SYNCS.ARRIVE.TRANS64.RED.A0TR RZ, [UR7+0x50], R0 ;  /* 0x00005000ffffc9a7 */ /* 0x0007e20008300407 */
[----:B------:R-:W-:Y:S01]  /*40c0*/  SYNCS.ARRIVE.TRANS64.RED.A1T0 RZ, [UR8], RZ ;  /* 0x000000ffffff79a7 */ /* 0x000fe20008100408 */
[----:B---3--:R-:W-:Y:S01]  /*40d0*/  @!P4 IMAD.X R0, RZ, RZ, R33, P0 ;  /* 0x000000ffff00c224 */ /* 0x008fe200000e0621 */
[----:B------:R-:W3:Y:S02]  /*40e0*/  SYNCS.PHASECHK.TRANS64.TRYWAIT P2, [UR7+0x78], R12 ;  /* 0x0000780cff0075a7 */ /* 0x000ee40008041107 */
[----:B--23--:R-:W-:Y:S05]  /*40f0*/  @!P2 BRA `(.L_x_74) ;  /* 0x000000740054a947 */ /* 0x00cfea0003800000 */
.L_x_157:
        /* <DEDUP_REMOVED lines=8> */
[----:B------:R-:W-:Y:S01]  /*4180*/  @!UP1 UIADD3 UR24, UPT, UPT, UR7, 0x2200, URZ ;  /* 0x0000220007189890 */ /* 0x000fe2000fffe0ff */
[----:B------:R-:W-:Y:S01]  /*4190*/  VOTEU.ALL UP1, P4 ;  /* 0x0000000000ff7886 */ /* 0x000fe20002020000 */
[----:B------:R-:W-:Y:S01]  /*41a0*/  UMOV UR27, UR35 ;  /* 0x00000023001b7c82 */ /* 0x000fe20008000000 */
[----:B------:R-:W-:Y:S02]  /*41b0*/  UMOV UR28, UR36 ;  /* 0x00000024001c7c82 */ /* 0x000fe40008000000 */
[----:B------:R-:W-:Y:S01]  /*41c0*/  IMAD.U32 R11, RZ, RZ, UR8 ;  /* 0x00000008ff0b7e24 */ /* 0x000fe2000f8e00ff */
[----:B------:R-:W-:Y:S01]  /*41d0*/  UPRMT UR8, UR37, 0x654, UR25 ;  /* 0x0000065425087896 */ /* 0x000fe20008000019 */
[----:B------:R-:W-:Y:S02]  /*41e0*/  IMAD.U32 R10, RZ, RZ, UR9 ;  /* 0x00000009ff0a7e24 */ /* 0x000fe4000f8e00ff */
[----:B------:R-:W-:Y:S01]  /*41f0*/  @!P4 IMAD.X R20, RZ, RZ, R33, P0 ;  /* 0x000000ffff14c224 */ /* 0x000fe200000e0621 */
[----:B------:R-:W-:Y:S02]  /*4200*/  @!P4 R2UR UR15, R11 ;  /* 0x000000000b0fc2ca */ /* 0x000fe400000e0000 */
[----:B------:R-:W-:Y:S11]  /*4210*/  @!P4 R2UR UR14, R10 ;  /* 0x000000000a0ec2ca */ /* 0x000ff600000e0000 */
[----:B------:R-:W-:Y:S02]  /*4220*/  @!UPT UIADD3 URZ, UPT, UPT, URZ, URZ, URZ ;  /* 0x000000fffffff290 */ /* 0x000fe4000fffe0ff */
[----:B------:R2:W-:Y:S01]  /*4230*/  @!UP1 UTMALDG.3D [UR24], [UR14], desc[UR10] ;  /* 0x00000a180e0095b4 */ /* 0x0005e20008011000 */
[----:B------:R2:W-:Y:S01]  /*4240*/  @!P4 SYNCS.ARRIVE.TRANS64.RED.A0TR RZ, [UR7+0x58], R0 ;  /* 0x00005800ffffc9a7 */ /* 0x0005e20008300407 */
[----:B------:R-:W-:Y:S01]  /*4250*/  SYNCS.ARRIVE.TRANS64.RED.A1T0 RZ, [UR8], RZ ;  /* 0x000000ffffff79a7 */ /* 0x000fe20008100408 */
[----:B------:R-:W3:Y:S02]  /*4260*/  SYNCS.PHASECHK.TRANS64.TRYWAIT P2, [UR7+0x80], R12 ;  /* 0x0000800cff0075a7 */ /* 0x000ee40008041107 */
[----:B--23--:R-:W-:Y:S05]  /*4270*/  @!P2 BRA `(.L_x_75) ;  /* 0x00000074000ca947 */ /* 0x00cfea0003800000 */
.L_x_159:
[----:B------:R-:W2:Y:S01]  /*4280*/  LDC.64 R14, c[0x0][0xb10] ;  /* 0x0002c400ff0e7b82 */ /* 0x000ea20000000a00 */
[----:B------:R-:W-:Y:S01]  /*4290*/  @!P4 R2UR UR8, R20 ;  /* 0x000000001408c2ca */ /* 0x000fe200000e0000 */
[----:B------:R-:W-:Y:S01]  /*42a0*/  VOTEU.ALL UP1, P4 ;  /* 0x0000000000ff7886 */ /* 0x000fe20002020000 */
[----:B------:R-:W-:Y:S01]  /*42b0*/  @!P4 R2UR UR9, R21 ;  /* 0x000000001509c2ca */ /* 0x000fe200000e0000 */
[----:B------:R-:W-:Y:S01]  /*42c0*/  UMOV UR10, 0x0 ;  /* 0x00000000000a7882 */ /* 0x000fe20000000000 */
[----:B------:R-:W-:Y:S03]  /*42d0*/  UMOV UR11, 0x10000000 ;  /* 0x10000000000b7882 */ /* 0x000fe60000000000 */
[----:B------:R-:W3:Y:S01]  /*42e0*/  LDC.64 R10, c[0x0][0xb18] ;  /* 0x0002c600ff0a7b82 */ /* 0x000ee20000000a00 */
[----:B------:R-:W-:Y:S01]  /*42f0*/  @!UP1 UIADD3 UR18, UPT, UPT, UR34, 0x80, URZ ;  /* 0x0000008022129890 */ /* 0x000fe2000fffe0ff */
[----:B------:R-:W-:Y:S01]  /*4300*/  @P3 SHF.R.U32.HI R28, RZ, 0x10, R25 ;  /* 0x00000010ff1c3819 */ /* 0x000fe20000011619 */
[----:B------:R-:W-:Y:S01]  /*4310*/  @!UP1 UIADD3 UR16, UPT, UPT, UR7, 0x4200, URZ ;  /* 0x0000420007109890 */ /* 0x000fe2000fffe0ff */
[----:B------:R-:W-:Y:S01]  /*4320*/  VIADD R30, R30, 0x1 ;  /* 0x000000011e1e7836 */ /* 0x000fe20000000000 */
[----:B------:R-:W-:Y:S03]  /*4330*/  VOTEU.ALL UP1, P4 ;  /* 0x0000000000ff7886 */ /* 0x000fe60002020000 */
[----:B------:R-:W5:Y:S01]  /*4340*/  @!P1 LDC R0, c[0x0][0xb20] ;  /* 0x0002c800ff009b82 */ /* 0x000f620000000800 */
[----:B------:R-:W-:Y:S01]  /*4350*/  UMOV UR19, UR35 ;  /* 0x0000002300137c82 */ /* 0x000fe20008000000 */
[----:B------:R-:W-:Y:S01]  /*4360*/  IMAD.U32 R21, RZ, RZ, UR8 ;  /* 0x00000008ff157e24 */ /* 0x000fe2000f8e00ff */
[----:B------:R-:W-:Y:S05]  /*4370*/  UMOV UR20, UR36 ;  /* 0x0000002400147c82 */ /* 0x000fea0008000000 */
[----:B-1----:R-:W1:Y:S01]  /*4380*/  @!P1 LDC R3, c[0x0][0xb0c] ;  /* 0x0002c300ff039b82 */ /* 0x002e620000000800 */
[----:B------:R-:W-:Y:S01]  /*4390*/  IMAD.U32 R20, RZ, RZ, UR9 ;  /* 0x00000009ff147e24 */ /* 0x000fe2000f8e00ff */
[----:B------:R-:W-:Y:S01]  /*43a0*/  UPRMT UR8, UR37, 0x654, UR17 ;  /* 0x0000065425087896 */ /* 0x000fe20008000011 */
[----:B------:R-:W-:Y:S03]  /*43b0*/  @!P4 R2UR UR15, R21 ;  /* 0x00000000150fc2ca */ /* 0x000fe600000e0000 */
[----:B------:R-:W-:Y:S01]  /*43c0*/  @!P4 R2UR UR14, R20 ;  /* 0x00000000140ec2ca */ /* 0x000fe200000e0000 */
[----:B------:R-:W-:Y:S11]  /*43d0*/  @!P4 IMAD.MOV.U32 R20, RZ, RZ, 0x2000 ;  /* 0x00002000ff14c424 */ /* 0x000ff600078e00ff */
[----:B------:R-:W-:Y:S01]  /*43e0*/  @!UPT UIADD3 URZ, UPT, UPT, URZ, URZ, URZ ;  /* 0x000000fffffff290 */ /* 0x000fe2000fffe0ff */
[----:B------:R1:W-:Y:S01]  /*43f0*/  @!UP1 UTMALDG.3D [UR16], [UR14], desc[UR10] ;  /* 0x00000a100e0095b4 */ /* 0x0003e20008011000 */
[----:B------:R1:W-:Y:S02]  /*4400*/  @!P4 SYNCS.ARRIVE.TRANS64.RED.A0TR RZ, [UR7+0x60], R20 ;  /* 0x00006014ffffc9a7 */ /* 0x0003e40008300407 */
[----:B-1----:R-:W-:Y:S01]  /*4410*/  @!P1 ISETP.NE.AND P2, PT, R3, 0x1, PT ;  /* 0x000000010300980c */ /* 0x002fe20003f45270 */
[C---:B--2---:R-:W-:Y:S01]  /*4420*/  @!P1 IMAD.HI.U32 R14, R13.reuse, R14, RZ ;  /* 0x0000000e0d0e9227 */ /* 0x044fe200078e00ff */
[----:B---3--:R-:W-:Y:S03]  /*4430*/  @!P1 ISETP.NE.AND P0, PT, R10, 0x1, PT ;  /* 0x000000010a00980c */ /* 0x008fe60003f05270 */
[C---:B------:R-:W-:Y:S01]  /*4440*/  @!P1 IMAD.HI.U32 R11, R8.reuse, R11, RZ ;  /* 0x0000000b080b9227 */ /* 0x040fe200078e00ff */
[----:B------:R-:W-:Y:S04]  /*4450*/  @!P1 SHF.R.U32.HI R14, RZ, R15, R14 ;  /* 0x0000000fff0e9219 */ /* 0x000fe8000001160e */
[----:B-----5:R-:W-:Y:S01]  /*4460*/  @!P1 SHF.R.U32.HI R9, RZ, R0, R11 ;  /* 0x00000000ff099219 */ /* 0x020fe2000001160b */
[----:B------:R-:W-:Y:S01]  /*4470*/  SYNCS.ARRIVE.TRANS64.RED.A1T0 RZ, [UR8], RZ ;  /* 0x000000ffffff79a7 */ /* 0x000fe20008100408 */
[----:B------:R-:W-:Y:S02]  /*4480*/  @!P1 SEL R14, R13, R14, !P2 ;  /* 0x0000000e0d0e9207 */ /* 0x000fe40005000000 */
[----:B------:R-:W-:Y:S01]  /*4490*/  @!P1 SEL R9, R8, R9, !P0 ;  /* 0x0000000908099207 */ /* 0x000fe20004000000 */
[----:B------:R-:W1:Y:S04]  /*44a0*/  SYNCS.PHASECHK.TRANS64.TRYWAIT P5, [UR7+0x88], R12 ;  /* 0x0000880cff0075a7 */ /* 0x000e6800080a1107 */
[----:B------:R-:W-:Y:S02]  /*44b0*/  @!P1 IMAD.IADD R0, R9, 0x1, -R14 ;  /* 0x0000000109009824 */ /* 0x000fe400078e0a0e */
[----:B------:R-:W-:Y:S02]  /*44c0*/  @!P1 IMAD.IADD R9, R14, 0x1, -R9 ;  /* 0x000000010e099824 */ /* 0x000fe400078e0a09 */
[----:B------:R-:W-:Y:S02]  /*44d0*/  @!P1 IMAD R13, R0, R3, R13 ;  /* 0x00000003000d9224 */ /* 0x000fe400078e020d */
[----:B------:R-:W-:Y:S01]  /*44e0*/  @!P1 IMAD R8, R9, R10, R8 ;  /* 0x0000000a09089224 */ /* 0x000fe200078e0208 */
[----:B-1----:R-:W-:Y:S06]  /*44f0*/  @!P5 BRA `(.L_x_76) ;  /* 0x000000700084d947 */ /* 0x002fec0003800000 */
.L_x_161:
[----:B-1----:R-:W-:Y:S01]  /*4500*/  @!P4 IADD3 R3, P0, PT, R32, 0x580, RZ ;  /* 0x000005802003c810 */ /* 0x002fe20007f1e0ff */
[----:B------:R-:W-:Y:S01]  /*4510*/  VOTEU.ALL UP1, P4 ;  /* 0x0000000000ff7886 */ /* 0x000fe20002020000 */
[----:B------:R-:W-:Y:S01]  /*4520*/  UMOV UR18, 0x0 ;  /* 0x0000000000127882 */ /* 0x000fe20000000000 */
[----:B------:R-:W-:Y:S01]  /*4530*/  UMOV UR19, 0x10000000 ;  /* 0x1000000000137882 */ /* 0x000fe20000000000 */
[----:B------:R-:W-:Y:S01]  /*4540*/  @!P4 R2UR UR9, R3 ;  /* 0x000000000309c2ca */ /* 0x000fe200000e0000 */
[----:B------:R-:W-:Y:S01]  /*4550*/  @!P4 IMAD.X R0, RZ, RZ, R33, P0 ;  /* 0x000000ffff00c224 */ /* 0x000fe200000e0621 */
[----:B------:R-:W-:Y:S01]  /*4560*/  @!UP1 UIADD3 UR10, UPT, UPT, UR34, 0xc0, URZ ;  /* 0x000000c0220a9890 */ /* 0x000fe2000fffe0ff */
[----:B------:R-:W-:Y:S01]  /*4570*/  ISETP.NE.AND P0, PT, R30, 0x2, PT ;  /* 0x000000021e00780c */ /* 0x000fe20003f05270 */
[----:B------:R-:W-:Y:S01]  /*4580*/  UMOV UR11, UR35 ;  /* 0x00000023000b7c82 */ /* 0x000fe20008000000 */
[----:B------:R-:W-:Y:S01]  /*4590*/  UMOV UR12, UR36 ;  /* 0x00000024000c7c82 */ /* 0x000fe20008000000 */
[----:B------:R-:W-:Y:S01]  /*45a0*/  @!P4 R2UR UR8, R0 ;  /* 0x000000000008c2ca */ /* 0x000fe200000e0000 */
[----:B------:R-:W-:Y:S01]  /*45b0*/  IMAD.IADD R20, R8, 0x1, R147 ;  /* 0x0000000108147824 */ /* 0x000fe200078e0293 */
[----:B------:R-:W-:Y:S01]  /*45c0*/  @P3 R2UR UR36, R28 ;  /* 0x000000001c2432ca */ /* 0x000fe200000e0000 */
[----:B------:R-:W-:Y:S01]  /*45d0*/  IMAD.IADD R21, R13, 0x1, R170 ;  /* 0x000000010d157824 */ /* 0x000fe200078e02aa */
[----:B------:R-:W-:Y:S02]  /*45e0*/  SEL R0, RZ, 0x1, P0 ;  /* 0x00000001ff007807 */ /* 0x000fe40000000000 */
[----:B------:R-:W-:Y:S01]  /*45f0*/  LOP3.LUT R31, R31, 0x1, RZ, 0x3c, !PT ;  /* 0x000000011f1f7812 */ /* 0x000fe200078e3cff */
[----:B------:R-:W-:Y:S01]  /*4600*/  IMAD.U32 R10, RZ, RZ, UR9 ;  /* 0x00000009ff0a7e24 */ /* 0x000fe2000f8e00ff */
[----:B------:R-:W-:Y:S01]  /*4610*/  @!UP1 UIADD3 UR9, UPT, UPT, UR7, 0x68, URZ ;  /* 0x0000006807099890 */ /* 0x000fe2000fffe0ff */
[----:B------:R-:W-:Y:S02]  /*4620*/  LOP3.LUT R29, R29, R0, RZ, 0x3c, !PT ;  /* 0x000000001d1d7212 */ /* 0x000fe400078e3cff */
[----:B------:R-:W-:Y:S02]  /*4630*/  SEL R30, R30, RZ, P0 ;  /* 0x000000ff1e1e7207 */ /* 0x000fe40000000000 */
[----:B------:R-:W-:Y:S01]  /*4640*/  IMAD.U32 R11, RZ, RZ, UR8 ;  /* 0x00000008ff0b7e24 */ /* 0x000fe2000f8e00ff */
[----:B------:R-:W-:Y:S01]  /*4650*/  @!P4 R2UR UR14, R10 ;  /* 0x000000000a0ec2ca */ /* 0x000fe200000e0000 */
[----:B------:R-:W-:Y:S01]  /*4660*/  @!UP1 UIADD3 UR8, UPT, UPT, UR7, 0x6200, URZ ;  /* 0x0000620007089890 */ /* 0x000fe2000fffe0ff */
[----:B------:R-:W-:Y:S02]  /*4670*/  VOTEU.ALL UP1, P4 ;  /* 0x0000000000ff7886 */ /* 0x000fe40002020000 */
[----:B------:R-:W-:Y:S11]  /*4680*/  @!P4 R2UR UR15, R11 ;  /* 0x000000000b0fc2ca */ /* 0x000ff600000e0000 */
[----:B------:R-:W-:Y:S02]  /*4690*/  @!UPT UIADD3 URZ, UPT, UPT, URZ, URZ, URZ ;  /* 0x000000fffffff290 */ /* 0x000fe4000fffe0ff */
[----:B------:R2:W-:Y:S01]  /*46a0*/  @!UP1 UTMALDG.3D [UR8], [UR14], desc[UR18] ;  /* 0x000012080e0095b4 */ /* 0x0005e20008011000 */
[----:B------:R2:W-:Y:S01]  /*46b0*/  @!P4 SYNCS.ARRIVE.TRANS64.RED.A0TR RZ, [UR7+0x68], R23 ;  /* 0x00006817ffffc9a7 */ /* 0x0005e20008300407 */
[----:B------:R-:W-:Y:S01]  /*46c0*/  UPLOP3.LUT UP1, UPT, UPT, UPT, UPT, 0x80, 0x8 ;  /* 0x000000000008789c */ /* 0x000fe20003f2f070 */
[----:B------:R-:W-:Y:S01]  /*46d0*/  SYNCS.ARRIVE.TRANS64.RED.A1T0 RZ, [UR13], RZ ;  /* 0x000000ffffff79a7 */ /* 0x000fe2000810040d */
[----:B------:R-:W-:Y:S09]  /*46e0*/  @P3 BRA `(.L_x_77) ;  /* 0xfffffff000943947 */ /* 0x000ff2000383ffff */
[----:B------:R-:W-:-:S04]  /*46f0*/  SHF.L.U32 R3, R31, 0x1f, RZ ;  /* 0x0000001f1f037819 */ /* 0x000fc800000006ff */
[----:B------:R-:W1:Y:S02]  /*4700*/  SYNCS.PHASECHK.TRANS64.TRYWAIT P0, [UR7+0x70], R3 ;  /* 0x00007003ff0075a7 */ /* 0x000e640008001107 */
[----:B-1----:R-:W-:Y:S05]  /*4710*/  @!P0 BRA `(.L_x_78) ;  /* 0x0000007000148947 */ /* 0x002fea0003800000 */
.L_x_163:
[----:B------:R-:W3:Y:S02]  /*4720*/  SYNCS.PHASECHK.TRANS64.TRYWAIT P0, [UR7+0x78], R3 ;  /* 0x00007803ff0075a7 */ /* 0x000ee40008001107 */
[----:B---3--:R-:W-:Y:S05]  /*4730*/  @!P0 BRA `(.L_x_79) ;  /* 0x0000007000248947 */ /* 0x008fea0003800000 */
.L_x_165:
[----:B------:R-:W3:Y:S02]  /*4740*/  SYNCS.PHASECHK.TRANS64.TRYWAIT P0, [UR7+0x80], R3 ;  /* 0x00008003ff0075a7 */ /* 0x000ee40008001107 */
[----:B---3--:R-:W-:Y:S05]  /*4750*/  @!P0 BRA `(.L_x_80) ;  /* 0x0000007000348947 */ /* 0x008fea0003800000 */
.L_x_167:
[----:B-1----:R-:W-:-:S07]  /*4760*/  MOV R0, UR7 ;  /* 0x0000000700007c02 */ /* 0x002fce0008000f00 */
.L_x_81:
[----:B-1----:R-:W-:-:S04]  /*4770*/  SHF.L.U32 R3, R31, 0x1f, RZ ;  /* 0x0000001f1f037819 */ /* 0x002fc800000006ff */
[----:B------:R1:W3:Y:S03]  /*4780*/  SYNCS.PHASECHK.TRANS64.TRYWAIT P0, [R0+URZ+0x88], R3 ;  /* 0x00008803000075a7 */ /* 0x0002e600080011ff */
[----:B---3--:R-:W-:Y:S05]  /*4790*/  @!P0 NANOSLEEP.SYNCS 0x989680 ;  /* 0x009896800000895d */ /* 0x008fea0003900000 */
[----:B------:R-:W3:Y:S02]  /*47a0*/  @!P0 SYNCS.PHASECHK.TRANS64 P0, [R0+URZ+0x88], R3 ;  /* 0x00008803000085a7 */ /* 0x000ee400080010ff */
[----:B--23--:R-:W-:Y:S05]  /*47b0*/  @P0 EXIT ;  /* 0x000000000000094d */ /* 0x00cfea0003800000 */
[----:B------:R-:W-:Y:S05]  /*47c0*/  BRA `(.L_x_81) ;  /* 0xfffffffc00e87947 */ /* 0x000fea000383ffff */
.L_x_66:
[----:B------:R-:W-:-:S06]  /*47d0*/  UISETP.GE.AND UP1, UPT, UR8, 0x4, UPT ;  /* 0x000000040800788c */ /* 0x000fcc000bf26270 */
[----:B------:R-:W-:-:S13]  /*47e0*/  PLOP3.LUT P0, PT, PT, PT, UP1, 0x80, 0x8 ;  /* 0x000000000008781c */ /* 0x000fda0003f0f018 */
[----:B------:R-:W-:Y:S05]  /*47f0*/  @!P0 EXIT ;  /* 0x000000000000894d */ /* 0x000fea0003800000 */
[----:B------:R-:W-:Y:S01]  /*4800*/  BAR.SYNC.DEFER_BLOCKING 0x6, 0xa0 ;  /* 0x0182800000007b1d */ /* 0x000fe20000010000 */
[C---:B------:R-:W-:Y:S01]  /*4810*/  IMAD.SHL.U32 R3, R185.reuse, 0x40, RZ ;  /* 0x00000040b9037824 */ /* 0x040fe200078e00ff */
[C---:B------:R-:W-:Y:S01]  /*4820*/  LOP3.LUT R189, R185.reuse, 0x60, RZ, 0xc0, !PT ;  /* 0x00000060b9bd7812 */ /* 0x040fe200078ec0ff */
[C---:B------:R-:W-:Y:S01]  /*4830*/  IMAD.SHL.U32 R172, R185.reuse, 0x8, RZ ;  /* 0x00000008b9ac7824 */ /* 0x040fe200078e00ff */
[C---:B------:R-:W-:Y:S01]  /*4840*/  LOP3.LUT R187, R185.reuse, 0x2, RZ, 0xc0, !PT ;  /* 0x00000002b9bb7812 */ /* 0x040fe200078ec0ff */
[----:B------:R-:W-:Y:S01]  /*4850*/  IMAD.U32 R79, R185, 0x10000, RZ ;  /* 0x00010000b94f7824 */ /* 0x000fe200078e00ff */
[----:B------:R-:W-:Y:S02]  /*4860*/  UMOV UR49, 0x400 ;  /* 0x0000040000317882 */ /* 0x000fe40000000000 */
[----:B------:R-:W1:Y:S01]  /*4870*/  LDC R177, c[0x0][0x370] ;  /* 0x0000dc00ffb17b82 */ /* 0x000e620000000800 */
[----:B------:R-:W-:Y:S01]  /*4880*/  ULEA UR49, UR37, UR49, 0x18 ;  /* 0x0000003125317291 */ /* 0x000fe2000f8ec0ff */
[----:B------:R-:W-:Y:S01]  /*4890*/  LOP3.LUT R5, R3, 0x180, RZ, 0xc0, !PT ;  /* 0x0000018003057812 */ /* 0x000fe200078ec0ff */
[----:B------:R-:W-:Y:S01]  /*48a0*/  HFMA2 R191, -RZ, RZ, 0, 0 ;  /* 0x00000000ffbf7431 */ /* 0x000fe200000001ff */
[----:B------:R-:W-:Y:S01]  /*48b0*/  LOP3.LUT R79, R79, 0x600000, RZ, 0xc0, !PT ;  /* 0x006000004f4f7812 */ /* 0x000fe200078ec0ff */
[----:B------:R-:W-:Y:S01]  /*48c0*/  UIADD3 UR4, UPT, UPT, UR49, 0x8200, URZ ;  /* 0x0000820031047890 */ /* 0x000fe2000fffe0ff */
[----:B------:R-:W-:Y:S01]  /*48d0*/  LOP3.LUT R172, R5, 0x30, R172, 0xf8, !PT ;  /* 0x0000003005ac7812 */ /* 0x000fe200078ef8ac */
[----:B------:R-:W-:Y:S01]  /*48e0*/  IMAD.MOV.U32 R76, RZ, RZ, RZ ;  /* 0x000000ffff4c7224 */ /* 0x000fe200078e00ff */
[----:B------:R-:W2:Y:S01]  /*48f0*/  LDC R74, c[0x0][0xb0c] ;  /* 0x0002c300ff4a7b82 */ /* 0x000ea20000000800 */
[----:B------:R-:W-:-:S02]  /*4900*/  LOP3.LUT R185, R185, 0x4, RZ, 0xc0, !PT ;  /* 0x00000004b9b97812 */ /* 0x000fc400078ec0ff */
[----:B------:R-:W-:Y:S02]  /*4910*/  CS2R R182, SRZ ;  /* 0x0000000000b67805 */ /* 0x000fe4000001ff00 */
[----:B------:R-:W-:Y:S02]  /*4920*/  LOP3.LUT R172, R172, 0x1e40, R3, 0xf8, !PT ;  /* 0x00001e40acac7812 */ /* 0x000fe400078ef803 */
[----:B------:R-:W-:Y:S02]  /*4930*/  CS2R R180, SRZ ;  /* 0x0000000000b47805 */ /* 0x000fe4000001ff00 */
[----:B------:R-:W-:Y:S01]  /*4940*/  IADD3 R184, PT, PT, -R185, 0x2, RZ ;  /* 0x00000002b9b87810 */ /* 0x000fe20007ffe1ff */
[----:B------:R-:W-:Y:S01]  /*4950*/  IMAD.MOV R176, RZ, RZ, -R187 ;  /* 0x000000ffffb07224 */ /* 0x000fe200078e0abb */
[----:B------:R-:W-:Y:S01]  /*4960*/  MOV R188, UR4 ;  /* 0x0000000400bc7c02 */ /* 0x000fe20008000f00 */
[----:B------:R-:W4:Y:S01]  /*4970*/  LDC R174, c[0x0][0xb20] ;  /* 0x0002c800ffae7b82 */ /* 0x000f220000000800 */
[----:B------:R-:W3:Y:S01]  /*4980*/  LDS R0, [UR49+0x130] ;  /* 0x00013031ff007984 */ /* 0x000ee20008000800 */
[----:B------:R-:W-:Y:S01]  /*4990*/  VIADD R186, R172, UR49 ;  /* 0x00000031acba7c36 */ /* 0x000fe20008000000 */
[----:B------:R-:W1:Y:S01]  /*49a0*/  LDCU.64 UR52, c[0x0][0x348] ;  /* 0x00006900ff3477ac */ /* 0x000e620008000a00 */
[----:B------:R-:W-:-:S02]  /*49b0*/  IMAD.MOV R175, RZ, RZ, -R185 ;  /* 0x000000ffffaf7224 */ /* 0x000fc400078e0ab9 */
[----:B------:R-:W-:Y:S01]  /*49c0*/  VIADD R186, R186, 0x200 ;  /* 0x00000200baba7836 */ /* 0x000fe20000000000 */
[----:B------:R-:W1:Y:S01]  /*49d0*/  LDCU.64 UR38, c[0x0][0x888] ;  /* 0x00011100ff2677ac */ /* 0x000e620008000a00 */
[----:B------:R-:W1:Y:S01]  /*49e0*/  LDC R73, c[0x0][0xb30] ;  /* 0x0002cc00ff497b82 */ /* 0x000e620000000800 */
[----:B------:R-:W1:Y:S01]  /*49f0*/  LDCU.64 UR44, c[0x0][0x890] ;  /* 0x00011200ff2c77ac */ /* 0x000e620008000a00 */
[----:B------:R-:W-:-:S06]  /*4a00*/  UIADD3 UR48, UPT, UPT, UR49, 0x200, URZ ;  /* 0x0000020031307890 */ /* 0x000fcc000fffe0ff */
[----:B------:R-:W1:Y:S08]  /*4a10*/  LDC.64 R168, c[0x0][0xb10] ;  /* 0x0002c400ffa87b82 */ /* 0x000e700000000a00 */
[----:B------:R-:W1:Y:S08]  /*4a20*/  LDC.64 R70, c[0x0][0xb18] ;  /* 0x0002c600ff467b82 */ /* 0x000e700000000a00 */
[----:B------:R-:W1:Y:S08]  /*4a30*/  LDC.64 R68, c[0x0][0xb28] ;  /* 0x0002ca00ff447b82 */ /* 0x000e700000000a00 */
[----:B------:R-:W1:Y:S01]  /*4a40*/  LDC.64 R166, c[0x0][0x8b0] ;  /* 0x00022c00ffa67b82 */ /* 0x000e620000000a00 */
[----:B---3--:R-:W-:-:S07]  /*4a50*/  IMAD.IADD R79, R0, 0x1, R79 ;  /* 0x00000001004f7824 */ /* 0x008fce00078e024f */
[----:B------:R-:W3:Y:S08]  /*4a60*/  LDC.64 R164, c[0x0][0x8a8] ;  /* 0x00022a00ffa47b82 */ /* 0x000ef00000000a00 */
[----:B--2-4-:R-:W1:Y:S02]  /*4a70*/  LDC R178, c[0x0][0x374] ;  /* 0x0000dd00ffb27b82 */ /* 0x014e640000000800 */
.L_x_126:
[C---:B------:R-:W-:Y:S02]  /*4a80*/  LEA R0, R191.reuse, UR49, 0x3 ;  /* 0x00000031bf007c11 */ /* 0x040fe4000f8e18ff */
[----:B------:R-:W-:Y:S02]  /*4a90*/  SHF.L.U32 R3, R182, 0x1f, RZ ;  /* 0x0000001fb6037819 */ /* 0x000fe400000006ff */
[----:B------:R-:W-:Y:S02]  /*4aa0*/  LEA R16, R191, UR49, 0x4 ;  /* 0x00000031bf107c11 */ /* 0x000fe4000f8e20ff */
[----:B------:R-:W2:Y:S02]  /*4ab0*/  SYNCS.PHASECHK.TRANS64.TRYWAIT P0, [R0+URZ+0xa0], R3 ;  /* 0x0000a003000075a7 */ /* 0x000ea400080011ff */
[----:B-12---:R-:W-:Y:S05]  /*4ac0*/  @!P0 BRA `(.L_x_82) ;  /* 0x0000006c00708947 */ /* 0x006fea0003800000 */
.L_x_168:
[----:B------:R-:W4:Y:S01]  /*4ad0*/  LDC.64 R12, c[0x0][0xb10] ;  /* 0x0002c400ff0c7b82 */ /* 0x000f220000000a00 */
[----:B------:R-:W3:Y:S01]  /*4ae0*/  LDS.128 R16, [R16+0x110] ;  /* 0x0001100010107984 */ /* 0x000ee20000000c00 */
[----:B-1----:R-:W-:Y:S01]  /*4af0*/  ISETP.NE.AND P1, PT, R73, 0x1, PT ;  /* 0x000000014900780c */ /* 0x002fe20003f25270 */
[----:B--2---:R-:W-:Y:S01]  /*4b00*/  VIADD R0, R0, 0xb0 ;  /* 0x000000b000007836 */ /* 0x004fe20000000000 */
[----:B------:R-:W-:Y:S04]  /*4b10*/  ISETP.GE.AND P0, PT, R72, 0x1, PT ;  /* 0x000000014800780c */ /* 0x000fe80003f06270 */
[----:B------:R-:W1:Y:S01]  /*4b20*/  LDC.64 R10, c[0x0][0xb18] ;  /* 0x0002c600ff0a7b82 */ /* 0x000e620000000a00 */
[----:B------:R-:W-:Y:S01]  /*4b30*/  PRMT R0, RZ, 0x654, R0 ;  /* 0x00000654ff007816 */ /* 0x000fe20000000000 */
[----:B------:R-:W-:Y:S01]  /*4b40*/  @!PT LDS RZ, [RZ] ;  /* 0x00000000fffff984 */ /* 0x000fe20000000800 */
[----:B------:R-:W-:Y:S01]  /*4b50*/  @!PT LDS RZ, [RZ] ;  /* 0x00000000fffff984 */ /* 0x000fe20000000800 */
[----:B------:R-:W-:Y:S01]  /*4b60*/  @!PT LDS RZ, [RZ] ;  /* 0x00000000fffff984 */ /* 0x000fe20000000800 */
[----:B------:R-:W-:Y:S01]  /*4b70*/  @!PT LDS RZ, [RZ] ;  /* 0x00000000fffff984 */ /* 0x000fe20000000800 */
[----:B------:R2:W-:Y:S06]  /*4b80*/  MEMBAR.ALL.CTA ;  /* 0x0000000000007992 */ /* 0x0005ec0000008000 */
[----:B--2---:R-:W2:Y:S01]  /*4b90*/  FENCE.VIEW.ASYNC.S ;  /* 0x00000000000073c6 */ /* 0x004ea20000000000 */
[----:B------:R-:W1:Y:S08]  /*4ba0*/  @!P1 LDC R14, c[0x0][0xb20] ;  /* 0x0002c800ff0e9b82 */ /* 0x000e700000000800 */
[----:B------:R-:W1:Y:S01]  /*4bb0*/  @!P1 LDC R9, c[0x0][0xb0c] ;  /* 0x0002c300ff099b82 */ /* 0x000e620000000800 */
[----:B--2---:R2:W-:Y:S01]  /*4bc0*/  SYNCS.ARRIVE.TRANS64.RED.A1T0 RZ, [R0+URZ], RZ ;  /* 0x000000ff00ff79a7 */ /* 0x0045e200081004ff */
[----:B---3--:R-:W-:Y:S04]  /*4bd0*/  LOP3.LUT P4, RZ, R18, 0x1, RZ, 0xc0, !PT ;  /* 0x0000000112ff7812 */ /* 0x008fe8000788c0ff */
[----:B------:R-:W-:Y:S09]  /*4be0*/  P2R R190, PR, RZ, 0x10 ;  /* 0x00000010ffbe7803 */ /* 0x000ff20000000000 */
[----:B------:R-:W-:Y:S02]  /*4bf0*/  @P4 MOV R77, R16 ;  /* 0x00000010004d4202 */ /* 0x000fe40000000f00 */
[----:B------:R-:W-:Y:S01]  /*4c00*/  @P4 LOP3.LUT R75, R17, 0xffff, RZ, 0xc0, !PT ;  /* 0x0000ffff114b4812 */ /* 0x000fe200078ec0ff */
[----:B--2-4-:R-:W-:Y:S06]  /*4c10*/  @!P0 BRA `(.L_x_83) ;  /* 0x0000000000a48947 */ /* 0x014fec0003800000 */
[----:B------:R-:W-:Y:S01]  /*4c20*/  IMAD.HI.U32 R23, R178, R71, RZ ;  /* 0x00000047b2177227 */ /* 0x000fe200078e00ff */
[----:B------:R-:W-:Y:S02]  /*4c30*/  ISETP.NE.AND P0, PT, R70, 0x1, PT ;  /* 0x000000014600780c */ /* 0x000fe40003f05270 */
[----:B------:R-:W-:Y:S01]  /*4c40*/  ISETP.NE.AND P2, PT, R72, 0x1, PT ;  /* 0x000000014800780c */ /* 0x000fe20003f45270 */
[----:B------:R-:W-:Y:S01]  /*4c50*/  IMAD.HI.U32 R22, R177, R168, RZ ;  /* 0x000000a8b1167227 */ /* 0x000fe200078e00ff */
[----:B------:R-:W-:Y:S02]  /*4c60*/  SHF.R.U32.HI R23, RZ, R174, R23 ;  /* 0x000000aeff177219 */ /* 0x000fe40000011617 */
[----:B------:R-:W-:Y:S01]  /*4c70*/  ISETP.NE.AND P3, PT, R74, 0x1, PT ;  /* 0x000000014a00780c */ /* 0x000fe20003f65270 */
[----:B------:R-:W-:Y:S01]  /*4c80*/  IMAD.HI.U32 R26, R77, R168, RZ ;  /* 0x000000a84d1a7227 */ /* 0x000fe200078e00ff */
[----:B------:R-:W-:Y:S02]  /*4c90*/  SHF.R.U32.HI R22, RZ, R169, R22 ;  /* 0x000000a9ff167219 */ /* 0x000fe40000011616 */
[----:B------:R-:W-:Y:S01]  /*4ca0*/  SEL R3, R178, R23, !P0 ;  /* 0x00000017b2037207 */ /* 0x000fe20004000000 */
[----:B------:R-:W-:Y:S01]  /*4cb0*/  IMAD.HI.U32 R23, R75, R71, RZ ;  /* 0x000000474b177227 */ /* 0x000fe200078e00ff */
[----:B------:R-:W-:Y:S02]  /*4cc0*/  SEL R7, R177, R22, !P3 ;  /* 0x00000016b1077207 */ /* 0x000fe40005800000 */
[----:B------:R-:W-:Y:S01]  /*4cd0*/  SHF.R.U32.HI R26, RZ, R169, R26 ;  /* 0x000000a9ff1a7219 */ /* 0x000fe2000001161a */
[-C--:B------:R-:W-:Y:S04]  /*4ce0*/  IMAD.HI.U32 R22, R3, R68.reuse, RZ ;  /* 0x0000004403167227 */ /* 0x080fe800078e00ff */
[----:B------:R-:W-:Y:S01]  /*4cf0*/  IMAD.HI.U32 R24, R7, R68, RZ ;  /* 0x0000004407187227 */ /* 0x000fe200078e00ff */
[-C--:B------:R-:W-:Y:S02]  /*4d00*/  @P2 SHF.R.U32.HI R3, RZ, R69.reuse, R22 ;  /* 0x00000045ff032219 */ /* 0x080fe40000011616 */
[----:B------:R-:W-:Y:S02]  /*4d10*/  SHF.R.U32.HI R22, RZ, R174, R23 ;  /* 0x000000aeff167219 */ /* 0x000fe40000011617 */
[----:B------:R-:W-:Y:S01]  /*4d20*/  @P2 SHF.R.U32.HI R7, RZ, R69, R24 ;  /* 0x00000045ff072219 */ /* 0x000fe20000011618 */
[C---:B------:R-:W-:Y:S01]  /*4d30*/  IMAD R2, R72.reuse, R3, RZ ;  /* 0x0000000348027224 */ /* 0x040fe200078e02ff */
[----:B------:R-:W-:Y:S02]  /*4d40*/  SEL R5, R75, R22, !P0 ;  /* 0x000000164b057207 */ /* 0x000fe40004000000 */
[----:B------:R-:W-:Y:S01]  /*4d50*/  SEL R3, R77, R26, !P3 ;  /* 0x0000001a4d037207 */ /* 0x000fe20005800000 */
[----:B------:R-:W-:Y:S01]  /*4d60*/  IMAD R4, R72, R7, RZ ;  /* 0x0000000748047224 */ /* 0x000fe200078e02ff */
[C---:B------:R-:W-:Y:S01]  /*4d70*/  ISETP.GE.AND P0, PT, R5.reuse, R2, PT ;  /* 0x000000020500720c */ /* 0x040fe20003f06270 */
[----:B------:R-:W-:Y:S03]  /*4d80*/  IMAD.HI.U32 R6, R5, R68, RZ ;  /* 0x0000004405067227 */ /* 0x000fe600078e00ff */
[----:B------:R-:W-:Y:S01]  /*4d90*/  ISETP.GE.OR P0, PT, R3, R4, P0 ;  /* 0x000000040300720c */ /* 0x000fe20000706670 */
[----:B------:R-:W-:Y:S01]  /*4da0*/  IMAD.MOV R4, RZ, RZ, -R3 ;  /* 0x000000ffff047224 */ /* 0x000fe200078e0a03 */
[-C--:B------:R-:W-:Y:S03]  /*4db0*/  SHF.R.U32.HI R6, RZ, R69.reuse, R6 ;  /* 0x00000045ff067219 */ /* 0x080fe60000011606 */
[----:B------:R-:W-:Y:S01]  /*4dc0*/  IMAD R77, R74, R4, R77 ;  /* 0x000000044a4d7224 */ /* 0x000fe200078e024d */
[----:B------:R-:W-:Y:S05]  /*4dd0*/  SEL R15, R5, R6, !P2 ;  /* 0x00000006050f7207 */ /* 0x000fea0005000000 */
[----:B------:R-:W-:Y:S02]  /*4de0*/  IMAD.MOV R6, RZ, RZ, -R15 ;  /* 0x000000ffff067224 */ /* 0x000fe400078e0a0f */
[C---:B------:R-:W-:Y:S04]  /*4df0*/  @!P0 IMAD.HI.U32 R2, R3.reuse, R68, RZ ;  /* 0x0000004403028227 */ /* 0x040fe800078e00ff */
[----:B------:R-:W-:Y:S01]  /*4e00*/  IMAD R6, R72, R6, R5 ;  /* 0x0000000648067224 */ /* 0x000fe200078e0205 */
[----:B------:R-:W-:Y:S04]  /*4e10*/  @!P0 SHF.R.U32.HI R2, RZ, R69, R2 ;  /* 0x00000045ff028219 */ /* 0x000fe80000011602 */
[----:B------:R-:W-:Y:S02]  /*4e20*/  @!P0 SEL R0, R3, R2, !P2 ;  /* 0x0000000203008207 */ /* 0x000fe40005000000 */
[----:B------:R-:W-:Y:S02]  /*4e30*/  IADD3 R2, PT, PT, -R5, RZ, RZ ;  /* 0x000000ff05027210 */ /* 0x000fe40007ffe1ff */
[----:B------:R-:W-:Y:S01]  /*4e40*/  @!P0 IADD3 R8, PT, PT, R15, -R0, RZ ;  /* 0x800000000f088210 */ /* 0x000fe20007ffe0ff */
[----:B------:R-:W-:Y:S02]  /*4e50*/  @!P0 IMAD R0, R7, R6, R0 ;  /* 0x0000000607008224 */ /* 0x000fe400078e0200 */
[----:B------:R-:W-:Y:S02]  /*4e60*/  IMAD R75, R70, R2, R75 ;  /* 0x00000002464b7224 */ /* 0x000fe400078e024b */
[----:B------:R-:W-:Y:S02]  /*4e70*/  @!P0 IMAD R5, R8, R72, R3 ;  /* 0x0000004808058224 */ /* 0x000fe400078e0203 */
[----:B------:R-:W-:Y:S04]  /*4e80*/  @!P0 IMAD.MOV.U32 R3, RZ, RZ, R0 ;  /* 0x000000ffff038224 */ /* 0x000fe800078e0000 */
[----:B------:R-:W-:Y:S02]  /*4e90*/  IMAD R77, R3, R74, R77 ;  /* 0x0000004a034d7224 */ /* 0x000fe400078e024d */
[----:B------:R-:W-:Y:S07]  /*4ea0*/  IMAD R75, R5, R70, R75 ;  /* 0x00000046054b7224 */ /* 0x000fee00078e024b */
.L_x_83:
[----:B-1----:R-:W-:Y:S01]  /*4eb0*/  @!P1 ISETP.NE.AND P0, PT, R10, 0x1, PT ;  /* 0x000000010a00980c */ /* 0x002fe20003f05270 */
[----:B------:R-:W-:Y:S01]  /*4ec0*/  @!P1 IMAD.HI.U32 R0, R77, R12, RZ ;  /* 0x0000000c4d009227 */ /* 0x000fe200078e00ff */
[----:B------:R-:W-:Y:S01]  /*4ed0*/  @!P1 ISETP.NE.AND P2, PT, R9, 0x1, PT ;  /* 0x000000010900980c */ /* 0x000fe20003f45270 */
[----:B------:R-:W-:Y:S01]  /*4ee0*/  ULOP3.LUT UP0, URZ, UR48, 0x1b0, URZ, 0xc0, !UPT ;  /* 0x000001b030ff7892 */ /* 0x000fe2000f80c0ff */
[----:B------:R-:W-:Y:S01]  /*4ef0*/  R2UR UR42, R21 ;  /* 0x00000000152a72ca */ /* 0x000fe200000e0000 */
[----:B------:R-:W-:Y:S01]  /*4f00*/  @!P1 IMAD.HI.U32 R3, R75, R11, RZ ;  /* 0x0000000b4b039227 */ /* 0x000fe200078e00ff */
[----:B------:R-:W-:Y:S02]  /*4f10*/  @!P1 SHF.R.U32.HI R0, RZ, R13, R0 ;  /* 0x0000000dff009219 */ /* 0x000fe40000011600 */
[----:B------:R-:W-:Y:S01]  /*4f20*/  R2UR UR41, R20 ;  /* 0x00000000142972ca */ /* 0x000fe200000e0000 */
[----:B------:R-:W-:Y:S01]  /*4f30*/  VIADD R191, R191, 0x1 ;  /* 0x00000001bfbf7836 */ /* 0x000fe20000000000 */
[----:B------:R-:W-:Y:S02]  /*4f40*/  @!P1 SHF.R.U32.HI R2, RZ, R14, R3 ;  /* 0x0000000eff029219 */ /* 0x000fe40000011603 */
[----:B------:R-:W-:Y:S02]  /*4f50*/  @!P1 SEL R3, R77, R0, !P2 ;  /* 0x000000004d039207 */ /* 0x000fe40005000000 */
[----:B------:R-:W-:Y:S02]  /*4f60*/  @!P1 SEL R2, R75, R2, !P0 ;  /* 0x000000024b029207 */ /* 0x000fe40004000000 */
[----:B------:R-:W-:Y:S01]  /*4f70*/  @P4 SHF.R.U32.HI R179, RZ, 0x10, R17 ;  /* 0x00000010ffb34819 */ /* 0x000fe20000011611 */
[----:B------:R-:W-:Y:S02]  /*4f80*/  USHF.L.U32 UR42, UR42, 0x7, URZ ;  /* 0x000000072a2a7899 */ /* 0x000fe400080006ff */
[----:B------:R-:W-:Y:S02]  /*4f90*/  @!P1 IMAD.IADD R0, R2, 0x1, -R3 ;  /* 0x0000000102009824 */ /* 0x000fe400078e0a03 */
[----:B------:R-:W-:Y:S01]  /*4fa0*/  @!P1 IMAD.IADD R2, R3, 0x1, -R2 ;  /* 0x0000000103029824 */ /* 0x000fe200078e0a02 */
[----:B------:R-:W-:Y:S01]  /*4fb0*/  USHF.L.U32 UR41, UR41, 0x8, URZ ;  /* 0x0000000829297899 */ /* 0x000fe200080006ff */
[----:B------:R-:W-:Y:S02]  /*4fc0*/  @!P1 IMAD R77, R0, R9, R77 ;  /* 0x00000009004d9224 */ /* 0x000fe400078e024d */
[----:B------:R-:W-:Y:S01]  /*4fd0*/  @!P1 IMAD R75, R2, R10, R75 ;  /* 0x0000000a024b9224 */ /* 0x000fe200078e024b */
[----:B------:R-:W-:Y:S08]  /*4fe0*/  BRA.U !UP0, `(.L_x_84) ;  /* 0x0000000108407547 */ /* 0x000ff0000b800000 */
[----:B------:R-:W1:Y:S01]  /*4ff0*/  LDCU.64 UR8, c[0x4][0x88] ;  /* 0x01001100ff0877ac */ /* 0x000e620008000a00 */
[----:B------:R-:W-:Y:S01]  /*5000*/  MOV R3, 0x0 ;  /* 0x0000000000037802 */ /* 0x000fe20000000f00 */
[----:B------:R-:W-:Y:S02]  /*5010*/  HFMA2 R12, -RZ, RZ, 0, 5.9604644775390625e-08 ;  /* 0x00000001ff0c7431 */ /* 0x000fe400000001ff */
[----:B------:R-:W-:Y:S02]  /*5020*/  IMAD.MOV.U32 R8, RZ, RZ, 0x70 ;  /* 0x00000070ff087424 */ /* 0x000fe400078e00ff */
[----:B------:R-:W-:Y:S01]  /*5030*/  IMAD.MOV.U32 R13, RZ, RZ, RZ ;  /* 0x000000ffff0d7224 */ /* 0x000fe200078e00ff */
[----:B------:R-:W2:Y:S01]  /*5040*/  LDCU.64 UR6, c[0x4][0x90] ;  /* 0x01001200ff0677ac */ /* 0x000ea20008000a00 */
[----:B------:R-:W3:Y:S01]  /*5050*/  LDC.64 R2, c[0x4][R3] ;  /* 0x0100000003027b82 */ /* 0x000ee20000000a00 */
[----:B------:R-:W4:Y:S01]  /*5060*/  LDCU.64 UR4, c[0x4][0x8] ;  /* 0x01000100ff0477ac */ /* 0x000f220008000a00 */
[----:B-1----:R-:W-:Y:S01]  /*5070*/  MOV R5, UR9 ;  /* 0x0000000900057c02 */ /* 0x002fe20008000f00 */
[----:B------:R-:W-:Y:S01]  /*5080*/  IMAD.U32 R4, RZ, RZ, UR8 ;  /* 0x00000008ff047e24 */ /* 0x000fe2000f8e00ff */
[----:B--2---:R-:W-:Y:S01]  /*5090*/  MOV R7, UR7 ;  /* 0x0000000700077c02 */ /* 0x004fe20008000f00 */
[----:B------:R-:W-:Y:S01]  /*50a0*/  IMAD.U32 R6, RZ, RZ, UR6 ;  /* 0x00000006ff067e24 */ /* 0x000fe2000f8e00ff */
[----:B----4-:R-:W-:Y:S01]  /*50b0*/  MOV R11, UR5 ;  /* 0x00000005000b7c02 */ /* 0x010fe20008000f00 */
[----:B------:R-:W-:Y:S02]  /*50c0*/  IMAD.U32 R10, RZ, RZ, UR4 ;  /* 0x00000004ff0a7e24 */ /* 0x000fe4000f8e00ff */
[----:B------:R-:W-:Y:S07]  /*50d0*/  LEPC R20, `(.L_x_84) ;  /* 0x000000001014794e */ /* 0x000fee0000000000 */
[----:B---3-5:R-:W-:Y:S05]  /*50e0*/  CALL.ABS.NOINC R2 ;  /* 0x0000000002007343 */ /* 0x028fea0003c00000 */
.L_x_84:
[----:B------:R-:W-:Y:S01]  /*50f0*/  LOP3.LUT P0, RZ, R188, 0x1b0, RZ, 0xc0, !PT ;  /* 0x000001b0bcff7812 */ /* 0x000fe2000780c0ff */
[----:B------:R-:W-:Y:S11]  /*5100*/  BSSY.RECONVERGENT B6, `(.L_x_85) ;  /* 0x0000013000067945 */ /* 0x000ff60003800200 */
[----:B------:R-:W-:Y:S01]  /*5110*/  @!UPT UIADD3 URZ, UPT, UPT, URZ, URZ, URZ ;  /* 0x000000fffffff290 */ /* 0x000fe2000fffe0ff */
[----:B------:R-:W-:Y:S05]  /*5120*/  @!P0 BRA `(.L_x_86) ;  /* 0x0000000000408947 */ /* 0x000fea0003800000 */
        /* <DEDUP_REMOVED lines=16> */
.L_x_86:
[----:B------:R-:W-:Y:S05]  /*5230*/  BSYNC.RECONVERGENT B6 ;  /* 0x0000000000067941 */ /* 0x000fea0003800200 */
.L_x_85:
[----:B------:R-:W-:Y:S01]  /*5240*/  ISETP.NE.U32.AND P4, PT, R166, RZ, PT ;  /* 0x000000ffa600720c */ /* 0x000fe20003f85070 */
[----:B------:R-:W-:Y:S01]  /*5250*/  UISETP.NE.AND UP2, UPT, UR50, URZ, UPT ;  /* 0x000000ff3200728c */ /* 0x000fe2000bf45270 */
[----:B------:R-:W-:Y:S01]  /*5260*/  ISETP.NE.U32.AND P2, PT, RZ, UR38, PT ;  /* 0x00000026ff007c0c */ /* 0x000fe2000bf45070 */
[----:B------:R-:W-:Y:S01]  /*5270*/  UISETP.NE.U32.AND UP1, UPT, UR44, URZ, UPT ;  /* 0x000000ff2c00728c */ /* 0x000fe2000bf25070 */
[----:B------:R-:W-:Y:S01]  /*5280*/  ISETP.NE.AND.EX P4, PT, R167, RZ, PT, P4 ;  /* 0x000000ffa700720c */ /* 0x000fe20003f85340 */
[----:B------:R-:W-:Y:S01]  /*5290*/  UPLOP3.LUT UP0, UPT, UPT, UPT, UPT, 0x40, 0x4 ;  /* 0x000000000004789c */ /* 0x000fe20003f0e870 */
[----:B------:R-:W-:Y:S01]  /*52a0*/  ISETP.NE.AND.EX P2, PT, RZ, UR39, PT, P2 ;  /* 0x00000027ff007c0c */ /* 0x000fe2000bf45320 */
[----:B------:R-:W-:Y:S01]  /*52b0*/  UISETP.NE.AND.EX UP1, UPT, UR45, URZ, UPT, UP1 ;  /* 0x000000ff2d00728c */ /* 0x000fe2000bf25310 */
[----:B------:R-:W-:Y:S04]  /*52c0*/  PLOP3.LUT P1, PT, PT, PT, UP2, 0x80, 0x8 ;  /* 0x000000000008781c */ /* 0x000fe80003f2f028 */
[----:B------:R-:W-:Y:S06]  /*52d0*/  @UP2 UPLOP3.LUT UP0, UPT, UPT, UPT, UP1, 0x80, 0x8 ;  /* 0x000000000008289c */ /* 0x000fec0003f0f010 */
[----:B------:R-:W-:Y:S01]  /*52e0*/  PLOP3.LUT P0, PT, PT, PT, UP0, 0x80, 0x8 ;  /* 0x000000000008781c */ /* 0x000fe20003f0f008 */
[----:B------:R-:W-:Y:S01]  /*52f0*/  @!UPT UIADD3 URZ, UPT, UPT, URZ, URZ, URZ ;  /* 0x000000fffffff290 */ /* 0x000fe2000fffe0ff */
[----:B------:R-:W-:Y:S11]  /*5300*/  BRA.U !UP1, `(.L_x_87) ;  /* 0x0000000109387547 */ /* 0x000ff6000b800000 */
[----:B------:R-:W-:Y:S01]  /*5310*/  UISETP.NE.U32.AND UP0, UPT, UR38, URZ, UPT ;  /* 0x000000ff2600728c */ /* 0x000fe2000bf05070 */
[----:B------:R-:W-:Y:S02]  /*5320*/  HFMA2 R0, -RZ, RZ, 0, 5.9604644775390625e-08 ;  /* 0x00000001ff007431 */ /* 0x000fe400000001ff */
[----:B------:R-:W-:Y:S01]  /*5330*/  IMAD.MOV.U32 R171, RZ, RZ, 0x1 ;  /* 0x00000001ffab7424 */ /* 0x000fe200078e00ff */
[----:B------:R-:W-:Y:S06]  /*5340*/  UISETP.NE.AND.EX UP0, UPT, UR39, URZ, UPT, UP0 ;  /* 0x000000ff2700728c */ /* 0x000fec000bf05300 */
[----:B------:R-:W-:Y:S05]  /*5350*/  PLOP3.LUT P3, PT, PT, PT, UP0, 0x80, 0x8 ;  /* 0x000000000008781c */ /* 0x000fea0003f6f008 */
[----:B------:R-:W1:Y:S01]  /*5360*/  @UP0 LDCU.64 UR6, c[0x0][0x888] ;  /* 0x00011100ff0607ac */ /* 0x000e620008000a00 */
[----:B------:R-:W-:Y:S07]  /*5370*/  @UP0 UIMAD UR4, UR36, UR44, URZ ;  /* 0x0000002c240402a4 */ /* 0x000fee000f8e02ff */
[----:B------:R-:W-:Y:S01]  /*5380*/  @!P3 PRMT R171, R0, 0x7610, R171 ;  /* 0x0000761000abb816 */ /* 0x000fe200000000ab */
[----:B-1----:R-:W-:Y:S03]  /*5390*/  @UP0 UIMAD.WIDE UR6, UR4, 0x4, UR6 ;  /* 0x00000004040608a5 */ /* 0x002fe6000f8e0206 */
[----:B------:R-:W1:Y:S03]  /*53a0*/  @!UP0 LDCU UR4, c[0x0][0x880] ;  /* 0x00011000ff0487ac */ /* 0x000e660008000800 */
[----:B------:R-:W-:Y:S01]  /*53b0*/  IMAD.U32 R2, RZ, RZ, UR6 ;  /* 0x00000006ff027e24 */ /* 0x000fe2000f8e00ff */
[----:B------:R-:W-:Y:S05]  /*53c0*/  MOV R3, UR7 ;  /* 0x0000000700037c02 */ /* 0x000fea0008000f00 */
[----:B-----5:R2:W5:Y:S02]  /*53d0*/  @P3 LDG.E R81, desc[UR46][R2.64] ;  /* 0x0000002e02513981 */ /* 0x020564000c1e1900 */
[----:B-12---:R-:W-:Y:S02]  /*53e0*/  @!P3 IMAD.U32 R81, RZ, RZ, UR4 ;  /* 0x00000004ff51be24 */ /* 0x006fe4000f8e00ff */
.L_x_87:
[----:B------:R-:W-:Y:S05]  /*53f0*/  @!P4 BRA `(.L_x_88) ;  /* 0x000000000020c947 */ /* 0x000fea0003800000 */
[----:B------:R-:W-:Y:S04]  /*5400*/  ISETP.NE.U32.AND P3, PT, R164, RZ, PT ;  /* 0x000000ffa400720c */ /* 0x000fe80003f65070 */
[----:B------:R-:W-:Y:S11]  /*5410*/  ISETP.NE.AND.EX P3, PT, R165, RZ, PT, P3 ;  /* 0x000000ffa500720c */ /* 0x000ff60003f65330 */
[----:B------:R-:W-:Y:S02]  /*5420*/  @!UPT UIADD3 URZ, UPT, UPT, URZ, URZ, URZ ;  /* 0x000000fffffff290 */ /* 0x000fe4000fffe0ff */
[----:B------:R-:W1:Y:S01]  /*5430*/  @P3 LDC.64 R2, c[0x0][0x8a8] ;  /* 0x00022a00ff023b82 */ /* 0x000e620000000a00 */
[----:B------:R-:W-:Y:S04]  /*5440*/  @P3 IMAD R0, R166, UR36, RZ ;  /* 0x00000024a6003c24 */ /* 0x000fe8000f8e02ff */
[----:B-1----:R-:W-:Y:S05]  /*5450*/  @P3 IMAD.WIDE R2, R0, 0x4, R2 ;  /* 0x0000000400023825 */ /* 0x002fea00078e0202 */
[----:B-----5:R1:W5:Y:S02]  /*5460*/  @P3 LDG.E R78, desc[UR46][R2.64] ;  /* 0x0000002e024e3981 */ /* 0x020364000c1e1900 */
[----:B-1----:R-:W2:Y:S02]  /*5470*/  @!P3 LDC R78, c[0x0][0x8a0] ;  /* 0x00022800ff4ebb82 */ /* 0x002ea40000000800 */
.L_x_88:
[----:B-----5:R-:W-:Y:S01]  /*5480*/  FSETP.NEU.AND P4, PT, R81, RZ, PT ;  /* 0x000000ff5100720b */ /* 0x020fe20003f8d000 */
[----:B------:R-:W-:Y:S01]  /*5490*/  BSSY B1, `(.L_x_89) ;  /* 0x0000047000017945 */ /* 0x000fe20003800000 */
[----:B------:R-:W-:Y:S01]  /*54a0*/  SEL R5, RZ, 0xffffffff, P2 ;  /* 0xffffffffff057807 */ /* 0x000fe20001000000 */
[----:B------:R-:W-:Y:S01]  /*54b0*/  IMAD.MOV.U32 R196, RZ, RZ, 0x1 ;  /* 0x00000001ffc47424 */ /* 0x000fe200078e00ff */
[----:B------:R-:W-:Y:S01]  /*54c0*/  LOP3.LUT P3, RZ, R171, 0xff, RZ, 0xc0, !PT ;  /* 0x000000ffabff7812 */ /* 0x000fe2000786c0ff */
[C---:B------:R-:W-:Y:S01]  /*54d0*/  IMAD R80, R76.reuse, 0x100, R79 ;  /* 0x000001004c507824 */ /* 0x040fe200078e024f */
[----:B------:R-:W-:Y:S02]  /*54e0*/  @P1 SEL R0, RZ, 0xffffffff, P4 ;  /* 0xffffffffff001807 */ /* 0x000fe40002000000 */
[----:B------:R-:W-:Y:S02]  /*54f0*/  CS2R R162, SRZ ;  /* 0x0000000000a27805 */ /* 0x000fe4000001ff00 */
[----:B------:R-:W-:Y:S02]  /*5500*/  LEA R3, R181, UR49, 0x3 ;  /* 0x00000031b5037c11 */ /* 0x000fe4000f8e18ff */
[----:B------:R-:W-:Y:S02]  /*5510*/  CS2R R160, SRZ ;  /* 0x0000000000a07805 */ /* 0x000fe4000001ff00 */
[----:B------:R-:W-:Y:S02]  /*5520*/  @P0 SEL R0, R5, R0, !P3 ;  /* 0x0000000005000207 */ /* 0x000fe40005800000 */
[----:B------:R-:W-:Y:S02]  /*5530*/  CS2R R158, SRZ ;  /* 0x00000000009e7805 */ /* 0x000fe4000001ff00 */
[----:B------:R-:W-:Y:S02]  /*5540*/  LEA R193, R76, UR49, 0x3 ;  /* 0x000000314cc17c11 */ /* 0x000fe4000f8e18ff */
[----:B------:R-:W-:Y:S02]  /*5550*/  CS2R R156, SRZ ;  /* 0x00000000009c7805 */ /* 0x000fe4000001ff00 */
[----:B------:R-:W-:Y:S02]  /*5560*/  @P1 LOP3.LUT R0, R0, 0x1, RZ, 0xc0, !PT ;  /* 0x0000000100001812 */ /* 0x000fe400078ec0ff */
[----:B------:R-:W-:Y:S02]  /*5570*/  CS2R R154, SRZ ;  /* 0x00000000009a7805 */ /* 0x000fe4000001ff00 */
[----:B------:R-:W-:Y:S02]  /*5580*/  SHF.L.U32 R2, R183, 0x1f, RZ ;  /* 0x0000001fb7027819 */ /* 0x000fe400000006ff */
[----:B------:R-:W-:Y:S02]  /*5590*/  CS2R R152, SRZ ;  /* 0x0000000000987805 */ /* 0x000fe4000001ff00 */
[----:B------:R-:W-:Y:S02]  /*55a0*/  ISETP.NE.U32.OR P6, PT, R0, 0x1, !P1 ;  /* 0x000000010000780c */ /* 0x000fe40004fc5470 */
[----:B------:R-:W-:Y:S02]  /*55b0*/  CS2R R150, SRZ ;  /* 0x0000000000967805 */ /* 0x000fe4000001ff00 */
[----:B------:R-:W-:Y:S02]  /*55c0*/  PLOP3.LUT P2, PT, PT, PT, UP1, 0x80, 0x8 ;  /* 0x000000000008781c */ /* 0x000fe40003f4f018 */
[----:B------:R-:W-:Y:S02]  /*55d0*/  CS2R R148, SRZ ;  /* 0x0000000000947805 */ /* 0x000fe4000001ff00 */
[----:B------:R-:W-:Y:S02]  /*55e0*/  SEL R0, RZ, 0xffffffff, P4 ;  /* 0xffffffffff007807 */ /* 0x000fe40002000000 */
[----:B------:R-:W-:Y:S03]  /*55f0*/  P2R R198, PR, RZ, 0x40 ;  /* 0x00000040ffc67803 */ /* 0x000fe60000000000 */
[----:B------:R-:W-:Y:S04]  /*5600*/  @P6 SHF.L.U32 R4, R180, 0x1f, RZ ;  /* 0x0000001fb4046819 */ /* 0x000fe800000006ff */
[----:B------:R-:W-:Y:S01]  /*5610*/  @P2 SEL R0, R5, R0, !P3 ;  /* 0x0000000005002207 */ /* 0x000fe20005800000 */
[----:B------:R-:W1:Y:S03]  /*5620*/  @P6 SYNCS.PHASECHK.TRANS64.TRYWAIT P1, [R3+URZ+0x50], R4 ;  /* 0x00005004030065a7 */ /* 0x000e6600080211ff */
[----:B------:R-:W-:Y:S04]  /*5630*/  LOP3.LUT R0, R0, 0x1, RZ, 0xc0, !PT ;  /* 0x0000000100007812 */ /* 0x000fe800078ec0ff */
[----:B------:R-:W-:Y:S04]  /*5640*/  ISETP.NE.U32.AND P5, PT, R0, 0x1, PT ;  /* 0x000000010000780c */ /* 0x000fe80003fa5070 */
[----:B------:R-:W-:Y:S01]  /*5650*/  P2R R197, PR, RZ, 0x20 ;  /* 0x00000020ffc57803 */ /* 0x000fe20000000000 */
[----:B------:R3:W4:Y:S01]  /*5660*/  SYNCS.PHASECHK.TRANS64.TRYWAIT P0, [R193+URZ+0xc0], R2 ;  /* 0x0000c002c10075a7 */ /* 0x00072200080011ff */
[----:B-1----:R-:W-:Y:S01]  /*5670*/  @P6 SEL R196, RZ, 0x1, !P1 ;  /* 0x00000001ffc46807 */ /* 0x002fe20004800000 */
[----:B---3--:R-:W-:Y:S06]  /*5680*/  @!P6 BRA `(.L_x_90) ;  /* 0x00000000009ce947 */ /* 0x008fec0003800000 */
[----:B------:R-:W-:Y:S01]  /*5690*/  @P5 IMAD R6, R181, 0x2000, R186 ;  /* 0x00002000b5065824 */ /* 0x000fe200078e02ba */
[----:B------:R-:W-:Y:S01]  /*56a0*/  ISETP.NE.AND P1, PT, R196, RZ, PT ;  /* 0x000000ffc400720c */ /* 0x000fe20003f25270 */
[----:B------:R-:W-:Y:S01]  /*56b0*/  BSSY B0, `(.L_x_91) ;  /* 0x0000010000007945 */ /* 0x000fe20003800000 */
[----:B------:R-:W-:Y:S01]  /*56c0*/  CS2R R150, SRZ ;  /* 0x0000000000967805 */ /* 0x000fe2000001ff00 */
[--C-:B------:R-:W-:Y:S01]  /*56d0*/  @P5 IMAD R7, R187, -0x10, R6.reuse ;  /* 0xfffffff0bb075824 */ /* 0x100fe200078e0206 */
[----:B------:R-:W-:Y:S01]  /*56e0*/  CS2R R148, SRZ ;  /* 0x0000000000947805 */ /* 0x000fe2000001ff00 */
[----:B------:R-:W-:Y:S01]  /*56f0*/  @P5 IMAD R5, R185, -0x10, R6 ;  /* 0xfffffff0b9055824 */ /* 0x000fe200078e0206 */
[----:B------:R-:W-:Y:S01]  /*5700*/  CS2R R158, SRZ ;  /* 0x00000000009e7805 */ /* 0x000fe2000001ff00 */
[----:B------:R-:W-:Y:S01]  /*5710*/  @P5 IMAD R4, R184, 0x10, R7 ;  /* 0x00000010b8045824 */ /* 0x000fe200078e0207 */
[----:B------:R-:W-:Y:S02]  /*5720*/  CS2R R156, SRZ ;  /* 0x00000000009c7805 */ /* 0x000fe4000001ff00 */
[----:B------:R-:W-:Y:S02]  /*5730*/  CS2R R154, SRZ ;  /* 0x00000000009a7805 */ /* 0x000fe4000001ff00 */
[----:B------:R-:W-:Y:S02]  /*5740*/  CS2R R152, SRZ ;  /* 0x0000000000987805 */ /* 0x000fe4000001ff00 */
[----:B------:R-:W-:Y:S02]  /*5750*/  CS2R R162, SRZ ;  /* 0x0000000000a27805 */ /* 0x000fe4000001ff00 */
[----:B------:R-:W-:Y:S01]  /*5760*/  CS2R R160, SRZ ;  /* 0x0000000000a07805 */ /* 0x000fe2000001ff00 */
[----:B------:R-:W-:Y:S06]  /*5770*/  @P1 BRA `(.L_x_92) ;  /* 0x00000000000c1947 */ /* 0x000fec0003800000 */
[----:B------:R-:W-:Y:S04]  /*5780*/  SHF.L.U32 R0, R180, 0x1f, RZ ;  /* 0x0000001fb4007819 */ /* 0x000fe800000006ff */
[----:B------:R-:W1:Y:S02]  /*5790*/  SYNCS.PHASECHK.TRANS64.TRYWAIT P1, [R3+URZ+0x50], R0 ;  /* 0x00005000030075a7 */ /* 0x000e6400080211ff */
[----:B-1----:R-:W-:Y:S05]  /*57a0*/  @!P1 BRA `(.L_x_93) ;  /* 0x00000060004c9947 */ /* 0x002fea0003800000 */
.L_x_92:
[----:B------:R-:W-:Y:S05]  /*57b0*/  BSYNC B0 ;  /* 0x0000000000007941 */ /* 0x000fea0003800000 */
.L_x_91:
[----:B------:R-:W-:Y:S01]  /*57c0*/  ISETP.NE.AND P1, PT, R197, RZ, PT ;  /* 0x000000ffc500720c */ /* 0x000fe20003f25270 */
[----:B-1----:R-:W-:Y:S02]  /*57d0*/  VIADD R3, R3, 0x70 ;  /* 0x0000007003037836 */ /* 0x002fe40000000000 */
[----:B------:R-:W-:Y:S02]  /*57e0*/  IMAD.U32 R0, RZ, RZ, UR37 ;  /* 0x00000025ff007e24 */ /* 0x000fe4000f8e00ff */
[----:B------:R-:W-:Y:S03]  /*57f0*/  VIADD R181, R181, 0x1 ;  /* 0x00000001b5b57836 */ /* 0x000fe60000000000 */
[----:B------:R-:W-:Y:S05]  /*5800*/  PRMT R0, R0, 0x654, R3 ;  /* 0x0000065400007816 */ /* 0x000fea0000000003 */
[----:B------:R1:W3:Y:S04]  /*5810*/  @P1 LDS.128 R148, [R6] ;  /* 0x0000000006941984 */ /* 0x0002e80000000c00 */
[----:B------:R1:W1:Y:S04]  /*5820*/  @P1 LDS.128 R156, [R5+0x20] ;  /* 0x00002000059c1984 */ /* 0x0002680000000c00 */
[----:B------:R1:W1:Y:S04]  /*5830*/  @P1 LDS.128 R152, [R7+0x10] ;  /* 0x0000100007981984 */ /* 0x0002680000000c00 */
[----:B------:R1:W1:Y:S01]  /*5840*/  @P1 LDS.128 R160, [R4+0x10] ;  /* 0x0000100004a01984 */ /* 0x0002620000000c00 */
[C---:B------:R-:W-:Y:S01]  /*5850*/  ISETP.NE.AND P1, PT, R181.reuse, 0x4, PT ;  /* 0x00000004b500780c */ /* 0x040fe20003f25270 */
[----:B------:R-:W-:Y:S01]  /*5860*/  @!PT LDS RZ, [RZ] ;  /* 0x00000000fffff984 */ /* 0x000fe20000000800 */
[----:B------:R-:W-:Y:S01]  /*5870*/  @!PT LDS RZ, [RZ] ;  /* 0x00000000fffff984 */ /* 0x000fe20000000800 */
[----:B------:R-:W-:Y:S01]  /*5880*/  @!PT LDS RZ, [RZ] ;  /* 0x00000000fffff984 */ /* 0x000fe20000000800 */
[----:B------:R-:W-:Y:S01]  /*5890*/  @!PT LDS RZ, [RZ] ;  /* 0x00000000fffff984 */ /* 0x000fe20000000800 */
[----:B------:R5:W-:Y:S06]  /*58a0*/  MEMBAR.ALL.CTA ;  /* 0x0000000000007992 */ /* 0x000bec0000008000 */
[----:B-----5:R-:W5:Y:S01]  /*58b0*/  FENCE.VIEW.ASYNC.S ;  /* 0x00000000000073c6 */ /* 0x020f620000000000 */
[----:B------:R-:W-:Y:S02]  /*58c0*/  SEL R3, RZ, 0x1, P1 ;  /* 0x00000001ff037807 */ /* 0x000fe40000800000 */
[----:B------:R-:W-:Y:S02]  /*58d0*/  SEL R181, R181, RZ, P1 ;  /* 0x000000ffb5b57207 */ /* 0x000fe40000800000 */
[----:B------:R-:W-:Y:S01]  /*58e0*/  LOP3.LUT R180, R180, R3, RZ, 0x3c, !PT ;  /* 0x00000003b4b47212 */ /* 0x000fe200078e3cff */
[----:B-----5:R1:W-:Y:S06]  /*58f0*/  SYNCS.ARRIVE.TRANS64.RED.A1T0 RZ, [R0+URZ], RZ ;  /* 0x000000ff00ff79a7 */ /* 0x0203ec00081004ff */
.L_x_90:
[----:B------:R-:W-:Y:S05]  /*5900*/  BSYNC B1 ;  /* 0x0000000000017941 */ /* 0x000fea0003800000 */
.L_x_89:
[----:B-1----:R-:W-:Y:S04]  /*5910*/  SHF.R.U32.HI R0, RZ, 0x15, R80 ;  /* 0x00000015ff007819 */ /* 0x002fe80000011650 */
[----:B------:R-:W-:Y:S01]  /*5920*/  LOP3.LUT P1, RZ, R0, 0x3, R173, 0x48, !PT ;  /* 0x0000000300ff7812 */ /* 0x000fe200078248ad */
[----:B------:R-:W-:Y:S01]  /*5930*/  @!UPT UIADD3 URZ, UPT, UPT, URZ, URZ, URZ ;  /* 0x000000fffffff290 */ /* 0x000fe2000fffe0ff */
[----:B----4-:R-:W-:Y:S11]  /*5940*/  @P0 BRA `(.L_x_94) ;  /* 0x0000000000080947 */ /* 0x010ff60003800000 */
[----:B------:R-:W1:Y:S02]  /*5950*/  SYNCS.PHASECHK.TRANS64.TRYWAIT P0, [R193+URZ+0xc0], R2 ;  /* 0x0000c002c10075a7 */ /* 0x000e6400080011ff */
[----:B-1----:R-:W-:Y:S05]  /*5960*/  @!P0 BRA `(.L_x_95) ;  /* 0x0000005c00f08947 */ /* 0x002fea0003800000 */
.L_x_94:
[----:B------:R-:W-:Y:S04]  /*5970*/  BSSY.RECONVERGENT B6, `(.L_x_96) ;  /* 0x0000012000067945 */ /* 0x000fe80003800200 */
[----:B------:R-:W-:Y:S05]  /*5980*/  @!P1 BRA `(.L_x_97) ;  /* 0x0000000000409947 */ /* 0x000fea0003800000 */
[----:B------:R-:W4:Y:S01]  /*5990*/  LDCU.64 UR8, c[0x4][0x78] ;  /* 0x01000f00ff0877ac */ /* 0x000f220008000a00 */
[----:B------:R-:W-:Y:S01]  /*59a0*/  MOV R3, 0x0 ;  /* 0x0000000000037802 */ /* 0x000fe20000000f00 */
[----:B------:R-:W-:Y:S02]  /*59b0*/  HFMA2 R12, -RZ, RZ, 0, 5.9604644775390625e-08 ;  /* 0x00000001ff0c7431 */ /* 0x000fe400000001ff */
[----:B------:R-:W-:Y:S02]  /*59c0*/  IMAD.MOV.U32 R8, RZ, RZ, 0x192 ;  /* 0x00000192ff087424 */ /* 0x000fe400078e00ff */
[----:B------:R-:W-:Y:S01]  /*59d0*/  IMAD.MOV.U32 R13, RZ, RZ, RZ ;  /* 0x000000ffff0d7224 */ /* 0x000fe200078e00ff */
[----:B------:R-:W5:Y:S01]  /*59e0*/  LDCU.64 UR6, c[0x4][0x80] ;  /* 0x01001000ff0677ac */ /* 0x000f620008000a00 */
[----:B-1----:R-:W1:Y:S01]  /*59f0*/  LDC.64 R2, c[0x4][R3] ;  /* 0x0100000003027b82 */ /* 0x002e620000000a00 */
[----:B------:R-:W2:Y:S01]  /*5a00*/  LDCU.64 UR4, c[0x4][0x18] ;  /* 0x01000300ff0477ac */ /* 0x000ea20008000a00 */
[----:B----4-:R-:W-:Y:S01]  /*5a10*/  MOV R5, UR9 ;  /* 0x0000000900057c02 */ /* 0x010fe20008000f00 */
[----:B------:R-:W-:Y:S01]  /*5a20*/  IMAD.U32 R4, RZ, RZ, UR8 ;  /* 0x00000008ff047e24 */ /* 0x000fe2000f8e00ff */
[----:B-----5:R-:W-:Y:S01]  /*5a30*/  MOV R7, UR7 ;  /* 0x0000000700077c02 */ /* 0x020fe20008000f00 */
[----:B------:R-:W-:Y:S01]  /*5a40*/  IMAD.U32 R6, RZ, RZ, UR6 ;  /* 0x00000006ff067e24 */ /* 0x000fe2000f8e00ff */
[----:B--2---:R-:W-:Y:S01]  /*5a50*/  MOV R11, UR5 ;  /* 0x00000005000b7c02 */ /* 0x004fe20008000f00 */
[----:B------:R-:W-:Y:S02]  /*5a60*/  IMAD.U32 R10, RZ, RZ, UR4 ;  /* 0x00000004ff0a7e24 */ /* 0x000fe4000f8e00ff */
[----:B------:R-:W-:Y:S07]  /*5a70*/  LEPC R20, `(.L_x_97) ;  /* 0x000000001014794e */ /* 0x000fee0000000000 */
[----:B-1-3--:R-:W-:Y:S05]  /*5a80*/  CALL.ABS.NOINC R2 ;  /* 0x0000000002007343 */ /* 0x00afea0003c00000 */
.L_x_97:
[----:B------:R-:W-:Y:S05]  /*5a90*/  BSYNC.RECONVERGENT B6 ;  /* 0x0000000000067941 */ /* 0x000fea0003800200 */
.L_x_96:
[-C--:B---3--:R-:W-:Y:S01]  /*5aa0*/  F2FP.F16.E5M2.UNPACK_B R83, R148.reuse ;  /* 0x00000094ff53723e */ /* 0x088fe200020004ff */
[----:B------:R-:W-:Y:S05]  /*5ab0*/  WARPSYNC.ALL ;  /* 0x0000000000007948 */ /* 0x000fea0003800000 */
[----:B------:R-:W-:Y:S01]  /*5ac0*/  R2UR UR4, R80 ;  /* 0x00000000500472ca */ /* 0x000fe200000e0000 */
[--C-:B------:R-:W-:Y:S01]  /*5ad0*/  HADD2.F32 R82, -RZ, R83.reuse.H0_H0 ;  /* 0x20000053ff527230 */ /* 0x100fe20000004100 */
[----:B------:R-:W-:Y:S01]  /*5ae0*/  F2FP.F16.E5M2.UNPACK_B R85, R148.H1 ;  /* 0x00000094ff55723e */ /* 0x000fe200030004ff */
[----:B------:R-:W-:Y:S01]  /*5af0*/  HADD2.F32 R83, -RZ, R83.H1_H1 ;  /* 0x30000053ff537230 */ /* 0x000fe20000004100 */
[-C--:B------:R-:W-:Y:S01]  /*5b00*/  F2FP.F16.E5M2.UNPACK_B R87, R149.reuse ;  /* 0x00000095ff57723e */ /* 0x080fe200020004ff */
[----:B------:R-:W-:Y:S01]  /*5b10*/  BSSY.RECONVERGENT B0, `(.L_x_98) ;  /* 0x000011d000007945 */ /* 0x000fe20003800200 */
[----:B------:R-:W-:Y:S01]  /*5b20*/  F2FP.F16.E5M2.UNPACK_B R89, R149.H1 ;  /* 0x00000095ff59723e */ /* 0x000fe200030004ff */
[----:B------:R-:W-:Y:S01]  /*5b30*/  HADD2.F32 R84, -RZ, R85.H0_H0 ;  /* 0x20000055ff547230 */ /* 0x000fe20000004100 */
[-C--:B------:R-:W-:Y:S01]  /*5b40*/  F2FP.F16.E5M2.UNPACK_B R91, R150.reuse ;  /* 0x00000096ff5b723e */ /* 0x080fe200020004ff */
[----:B------:R-:W-:Y:S01]  /*5b50*/  HADD2.F32 R88, -RZ, R87.H1_H1 ;  /* 0x30000057ff587230 */ /* 0x000fe20000004100 */
[----:B------:R-:W-:Y:S01]  /*5b60*/  F2FP.F16.E5M2.UNPACK_B R93, R150.H1 ;  /* 0x00000096ff5d723e */ /* 0x000fe200030004ff */
[----:B------:R-:W-:Y:S01]  /*5b70*/  HADD2.F32 R86, -RZ, R85.H1_H1 ;  /* 0x30000055ff567230 */ /* 0x000fe20000004100 */
[-C--:B------:R-:W-:Y:S01]  /*5b80*/  F2FP.F16.E5M2.UNPACK_B R95, R151.reuse ;  /* 0x00000097ff5f723e */ /* 0x080fe200020004ff */
[----:B------:R-:W2:Y:S01]  /*5b90*/  LDTM.x64 R4, tmem[UR4] ;  /* 0x00000004000479ee */ /* 0x000ea20008340000 */
[----:B------:R-:W-:Y:S01]  /*5ba0*/  F2FP.F16.E5M2.UNPACK_B R97, R151.H1 ;  /* 0x00000097ff61723e */ /* 0x000fe200030004ff */
[----:B------:R-:W-:Y:S01]  /*5bb0*/  HADD2.F32 R85, -RZ, R87.H0_H0 ;  /* 0x20000057ff557230 */ /* 0x000fe20000004100 */
[-C--:B------:R-:W-:Y:S01]  /*5bc0*/  F2FP.F16.E5M2.UNPACK_B R99, R152.reuse ;  /* 0x00000098ff63723e */ /* 0x080fe200020004ff */
[----:B------:R-:W-:Y:S01]  /*5bd0*/  HADD2.F32 R87, -RZ, R89.H0_H0 ;  /* 0x20000059ff577230 */ /* 0x000fe20000004100 */
[----:B------:R-:W-:Y:S01]  /*5be0*/  F2FP.F16.E5M2.UNPACK_B R101, R152.H1 ;  /* 0x00000098ff65723e */ /* 0x000fe200030004ff */
[----:B------:R-:W-:Y:S01]  /*5bf0*/  HADD2.F32 R92, -RZ, R91.H1_H1 ;  /* 0x3000005bff5c7230 */ /* 0x000fe20000004100 */
[----:B------:R-:W-:Y:S01]  /*5c00*/  SHF.L.U32 R199, R176, 0x4, RZ ;  /* 0x00000004b0c77819 */ /* 0x000fe200000006ff */
[----:B------:R-:W-:Y:S01]  /*5c10*/  HADD2.F32 R96, -RZ, R95.H1_H1 ;  /* 0x3000005fff607230 */ /* 0x000fe20000004100 */
[----:B------:R-:W-:Y:S01]  /*5c20*/  SHF.L.U32 R207, R175, 0x4, RZ ;  /* 0x00000004afcf7819 */ /* 0x000fe200000006ff */
[----:B------:R-:W-:Y:S01]  /*5c30*/  HADD2.F32 R100, -RZ, R99.H1_H1 ;  /* 0x30000063ff647230 */ /* 0x000fe20000004100 */
[----:B------:R-:W-:Y:S01]  /*5c40*/  IADD3 R192, PT, PT, R186, R199, RZ ;  /* 0x000000c7bac07210 */ /* 0x000fe20007ffe0ff */
[----:B------:R-:W-:Y:S01]  /*5c50*/  HADD2.F32 R90, -RZ, R89.H1_H1 ;  /* 0x30000059ff5a7230 */ /* 0x000fe20000004100 */
[----:B------:R-:W-:Y:S01]  /*5c60*/  SHF.L.U32 R205, R184, 0x4, RZ ;  /* 0x00000004b8cd7819 */ /* 0x000fe200000006ff */
[----:B------:R-:W-:Y:S01]  /*5c70*/  HADD2.F32 R89, -RZ, R91.H0_H0 ;  /* 0x2000005bff597230 */ /* 0x000fe20000004100 */
[-C--:B------:R-:W-:Y:S01]  /*5c80*/  F2FP.F16.E5M2.UNPACK_B R103, R153.reuse ;  /* 0x00000099ff67723e */ /* 0x080fe200020004ff */
[--C-:B------:R-:W-:Y:S01]  /*5c90*/  HADD2.F32 R91, -RZ, R93.reuse.H0_H0 ;  /* 0x2000005dff5b7230 */ /* 0x100fe20000004100 */
[----:B------:R-:W-:Y:S01]  /*5ca0*/  IADD3 R194, PT, PT, R205, R192, RZ ;  /* 0x000000c0cdc27210 */ /* 0x000fe20007ffe0ff */
[----:B------:R-:W-:Y:S01]  /*5cb0*/  HADD2.F32 R94, -RZ, R93.H1_H1 ;  /* 0x3000005dff5e7230 */ /* 0x000fe20000004100 */
[----:B------:R-:W-:Y:S01]  /*5cc0*/  F2FP.F16.E5M2.UNPACK_B R105, R153.H1 ;  /* 0x00000099ff69723e */ /* 0x000fe200030004ff */
[----:B------:R-:W-:Y:S01]  /*5cd0*/  HADD2.F32 R93, -RZ, R95.H0_H0 ;  /* 0x2000005fff5d7230 */ /* 0x000fe20000004100 */
[-C--:B------:R-:W-:Y:S01]  /*5ce0*/  F2FP.F16.E5M2.UNPACK_B R107, R154.reuse ;  /* 0x0000009aff6b723e */ /* 0x080fe200020004ff */
[----:B------:R-:W-:Y:S01]  /*5cf0*/  HADD2.F32 R104, -RZ, R103.H1_H1 ;  /* 0x30000067ff687230 */ /* 0x000fe20000004100 */
[----:B------:R-:W-:Y:S01]  /*5d00*/  F2FP.F16.E5M2.UNPACK_B R109, R154.H1 ;  /* 0x0000009aff6d723e */ /* 0x000fe200030004ff */
[C---:B--2---:R-:W-:Y:S01]  /*5d10*/  FMUL R0, R78.reuse, R4 ;  /* 0x000000044e007220 */ /* 0x044fe20000400000 */
[C---:B-1----:R-:W-:Y:S01]  /*5d20*/  FMUL R2, R78.reuse, R5 ;  /* 0x000000054e027220 */ /* 0x042fe20000400000 */
[C---:B------:R-:W-:Y:S01]  /*5d30*/  FMUL R4, R78.reuse, R8 ;  /* 0x000000084e047220 */ /* 0x040fe20000400000 */
[C---:B------:R-:W-:Y:S01]  /*5d40*/  FMUL R5, R78.reuse, R9 ;  /* 0x000000094e057220 */ /* 0x040fe20000400000 */
[C---:B------:R-:W-:Y:S01]  /*5d50*/  FFMA R0, R81.reuse, R82, R0 ;  /* 0x0000005251007223 */ /* 0x040fe20000000000 */
[C---:B------:R-:W-:Y:S01]  /*5d60*/  FFMA R2, R81.reuse, R83, R2 ;  /* 0x0000005351027223 */ /* 0x040fe20000000002 */
[C---:B------:R-:W-:Y:S01]  /*5d70*/  FMUL R8, R78.reuse, R12 ;  /* 0x0000000c4e087220 */ /* 0x040fe20000400000 */
[C---:B------:R-:W-:Y:S01]  /*5d80*/  FMUL R9, R78.reuse, R13 ;  /* 0x0000000d4e097220 */ /* 0x040fe20000400000 */
[C---:B------:R-:W-:Y:S01]  /*5d90*/  FMUL R12, R78.reuse, R16 ;  /* 0x000000104e0c7220 */ /* 0x040fe20000400000 */
[C---:B------:R-:W-:Y:S01]  /*5da0*/  FMUL R13, R78.reuse, R17 ;  /* 0x000000114e0d7220 */ /* 0x040fe20000400000 */
[C---:B------:R-:W-:Y:S01]  /*5db0*/  FMUL R16, R78.reuse, R20 ;  /* 0x000000144e107220 */ /* 0x040fe20000400000 */
[C---:B------:R-:W-:Y:S01]  /*5dc0*/  FMUL R17, R78.reuse, R21 ;  /* 0x000000154e117220 */ /* 0x040fe20000400000 */
[C---:B------:R-:W-:Y:S01]  /*5dd0*/  FMUL R20, R78.reuse, R24 ;  /* 0x000000184e147220 */ /* 0x040fe20000400000 */
[C---:B------:R-:W-:Y:S01]  /*5de0*/  FMUL R21, R78.reuse, R25 ;  /* 0x000000194e157220 */ /* 0x040fe20000400000 */
[----:B------:R-:W-:Y:S02]  /*5df0*/  HADD2.F32 R108, -RZ, R107.H1_H1 ;  /* 0x3000006bff6c7230 */ /* 0x000fe40000004100 */
[C---:B------:R-:W-:Y:S01]  /*5e00*/  FMUL R24, R78.reuse, R28 ;  /* 0x0000001c4e187220 */ /* 0x040fe20000400000 */
[C---:B------:R-:W-:Y:S01]  /*5e10*/  FMUL R25, R78.reuse, R29 ;  /* 0x0000001d4e197220 */ /* 0x040fe20000400000 */
[C---:B------:R-:W-:Y:S01]  /*5e20*/  FMUL R28, R78.reuse, R32 ;  /* 0x000000204e1c7220 */ /* 0x040fe20000400000 */
[C---:B------:R-:W-:Y:S01]  /*5e30*/  FMUL R29, R78.reuse, R33 ;  /* 0x000000214e1d7220 */ /* 0x040fe20000400000 */
[C---:B------:R-:W-:Y:S01]  /*5e40*/  FMUL R32, R78.reuse, R36 ;  /* 0x000000244e207220 */ /* 0x040fe20000400000 */
[----:B------:R-:W-:Y:S01]  /*5e50*/  F2FP.F16.E5M2.UNPACK_B R111, R155 ;  /* 0x0000009bff6f723e */ /* 0x000fe200020004ff */
[C---:B------:R-:W-:Y:S01]  /*5e60*/  FMUL R33, R78.reuse, R37 ;  /* 0x000000254e217220 */ /* 0x040fe20000400000 */
[C---:B------:R-:W-:Y:S01]  /*5e70*/  FMUL R36, R78.reuse, R40 ;  /* 0x000000284e247220 */ /* 0x040fe20000400000 */
[----:B------:R-:W-:Y:S01]  /*5e80*/  F2FP.F16.E5M2.UNPACK_B R113, R155.H1 ;  /* 0x0000009bff71723e */ /* 0x000fe200030004ff */
[C---:B------:R-:W-:Y:S01]  /*5e90*/  FMUL R37, R78.reuse, R41 ;  /* 0x000000294e257220 */ /* 0x040fe20000400000 */
[----:B------:R-:W-:Y:S02]  /*5ea0*/  HADD2.F32 R112, -RZ, R111.H1_H1 ;  /* 0x3000006fff707230 */ /* 0x000fe40000004100 */
        /* <DEDUP_REMOVED lines=26> */
[C---:B------:R-:W-:Y:S01]  /*6050*/  FFMA R3, R81.reuse, R84, R3 ;  /* 0x0000005451037223 */ /* 0x040fe20000000003 */
[C---:B------:R-:W-:Y:S01]  /*6060*/  FFMA R7, R81.reuse, R86, R7 ;  /* 0x0000005651077223 */ /* 0x040fe20000000007 */
[----:B------:R-:W-:Y:S01]  /*6070*/  F2FP.F16.E5M2.UNPACK_B R131, R160 ;  /* 0x000000a0ff83723e */ /* 0x000fe200020004ff */
[C---:B------:R-:W-:Y:S01]  /*6080*/  FFMA R4, R81.reuse, R85, R4 ;  /* 0x0000005551047223 */ /* 0x040fe20000000004 */
[C---:B------:R-:W-:Y:S01]  /*6090*/  FFMA R5, R81.reuse, R88, R5 ;  /* 0x0000005851057223 */ /* 0x040fe20000000005 */
[----:B------:R-:W-:Y:S01]  /*60a0*/  F2FP.F16.E5M2.UNPACK_B R133, R160.H1 ;  /* 0x000000a0ff85723e */ /* 0x000fe200030004ff */
[----:B------:R-:W-:Y:S01]  /*60b0*/  FFMA R6, R81, R87, R6 ;  /* 0x0000005751067223 */ /* 0x000fe20000000006 */
[----:B------:R-:W-:Y:S01]  /*60c0*/  F2FP.SATFINITE.E5M2.F32.PACK_AB_MERGE_C R195, R7, R3, RZ ;  /* 0x0000000307c3723e */ /* 0x000fe200048060ff */
[----:B------:R-:W-:Y:S02]  /*60d0*/  HADD2.F32 R128, -RZ, R127.H1_H1 ;  /* 0x3000007fff807230 */ /* 0x000fe40000004100 */
[----:B------:R-:W-:Y:S01]  /*60e0*/  FMUL R11, R78, R11 ;  /* 0x0000000b4e0b7220 */ /* 0x000fe20000400000 */
[----:B------:R-:W-:Y:S01]  /*60f0*/  HADD2.F32 R132, -RZ, R131.H1_H1 ;  /* 0x30000083ff847230 */ /* 0x000fe20000004100 */
[----:B------:R-:W-:Y:S01]  /*6100*/  F2FP.SATFINITE.E5M2.F32.PACK_AB_MERGE_C R200, R2, R0, R195 ;  /* 0x0000000002c8723e */ /* 0x000fe200048060c3 */
[----:B------:R-:W-:Y:S01]  /*6110*/  FMUL R10, R78, R14 ;  /* 0x0000000e4e0a7220 */ /* 0x000fe20000400000 */
[----:B------:R-:W-:Y:S01]  /*6120*/  IADD3 R195, PT, PT, R186, R207, RZ ;  /* 0x000000cfbac37210 */ /* 0x000fe20007ffe0ff */
[C---:B------:R-:W-:Y:S01]  /*6130*/  FFMA R11, R81.reuse, R90, R11 ;  /* 0x0000005a510b7223 */ /* 0x040fe2000000000b */
[C---:B------:R-:W-:Y:S01]  /*6140*/  FFMA R8, R81.reuse, R89, R8 ;  /* 0x0000005951087223 */ /* 0x040fe20000000008 */
[C---:B------:R-:W-:Y:S01]  /*6150*/  FFMA R9, R81.reuse, R92, R9 ;  /* 0x0000005c51097223 */ /* 0x040fe20000000009 */
[--C-:B------:R-:W-:Y:S02]  /*6160*/  HADD2.F32 R95, -RZ, R97.reuse.H0_H0 ;  /* 0x20000061ff5f7230 */ /* 0x100fe40000004100 */
[----:B------:R-:W-:Y:S01]  /*6170*/  FFMA R10, R81, R91, R10 ;  /* 0x0000005b510a7223 */ /* 0x000fe2000000000a */
[----:B------:R-:W-:Y:S01]  /*6180*/  F2FP.SATFINITE.E5M2.F32.PACK_AB_MERGE_C R201, R11, R6, RZ ;  /* 0x000000060bc9723e */ /* 0x000fe200048060ff */
[C---:B------:R-:W-:Y:S01]  /*6190*/  FMUL R15, R78.reuse, R15 ;  /* 0x0000000f4e0f7220 */ /* 0x040fe20000400000 */
[----:B------:R-:W-:Y:S02]  /*61a0*/  HADD2.F32 R98, -RZ, R97.H1_H1 ;  /* 0x30000061ff627230 */ /* 0x000fe40000004100 */
[C---:B------:R-:W-:Y:S01]  /*61b0*/  FMUL R14, R78.reuse, R18 ;  /* 0x000000124e0e7220 */ /* 0x040fe20000400000 */
[----:B------:R-:W-:Y:S01]  /*61c0*/  F2FP.SATFINITE.E5M2.F32.PACK_AB_MERGE_C R201, R5, R4, R201 ;  /* 0x0000000405c9723e */ /* 0x000fe200048060c9 */
[----:B------:R-:W-:Y:S02]  /*61d0*/  HADD2.F32 R97, -RZ, R99.H0_H0 ;  /* 0x20000063ff617230 */ /* 0x000fe40000004100 */
[C---:B------:R-:W-:Y:S01]  /*61e0*/  FFMA R15, R81.reuse, R94, R15 ;  /* 0x0000005e510f7223 */ /* 0x040fe2000000000f */
[C---:B------:R-:W-:Y:S01]  /*61f0*/  FFMA R12, R81.reuse, R93, R12 ;  /* 0x0000005d510c7223 */ /* 0x040fe2000000000c */
[----:B------:R-:W-:Y:S01]  /*6200*/  FFMA R13, R81, R96, R13 ;  /* 0x00000060510d7223 */ /* 0x000fe2000000000d */
[----:B------:R-:W-:Y:S01]  /*6210*/  F2FP.F16.E5M2.UNPACK_B R135, R161 ;  /* 0x000000a1ff87723e */ /* 0x000fe200020004ff */
[--C-:B------:R-:W-:Y:S01]  /*6220*/  HADD2.F32 R99, -RZ, R101.reuse.H0_H0 ;  /* 0x20000065ff637230 */ /* 0x100fe20000004100 */
[----:B------:R-:W-:Y:S01]  /*6230*/  F2FP.SATFINITE.E5M2.F32.PACK_AB_MERGE_C R202, R15, R10, RZ ;  /* 0x0000000a0fca723e */ /* 0x000fe200048060ff */
[----:B------:R-:W-:Y:S01]  /*6240*/  FFMA R14, R81, R95, R14 ;  /* 0x0000005f510e7223 */ /* 0x000fe2000000000e */
[C---:B------:R-:W-:Y:S01]  /*6250*/  FMUL R19, R78.reuse, R19 ;  /* 0x000000134e137220 */ /* 0x040fe20000400000 */
[----:B------:R-:W-:Y:S01]  /*6260*/  HADD2.F32 R102, -RZ, R101.H1_H1 ;  /* 0x30000065ff667230 */ /* 0x000fe20000004100 */
[----:B------:R-:W-:Y:S01]  /*6270*/  F2FP.SATFINITE.E5M2.F32.PACK_AB_MERGE_C R202, R9, R8, R202 ;  /* 0x0000000809ca723e */ /* 0x000fe200048060ca */
[----:B------:R-:W-:Y:S02]  /*6280*/  HADD2.F32 R101, -RZ, R103.H0_H0 ;  /* 0x20000067ff657230 */ /* 0x000fe40000004100 */
[C---:B------:R-:W-:Y:S01]  /*6290*/  FFMA R19, R81.reuse, R98, R19 ;  /* 0x0000006251137223 */ /* 0x040fe20000000013 */
[C---:B------:R-:W-:Y:S01]  /*62a0*/  FFMA R16, R81.reuse, R97, R16 ;  /* 0x0000006151107223 */ /* 0x040fe20000000010 */
[----:B------:R-:W-:Y:S01]  /*62b0*/  FFMA R17, R81, R100, R17 ;  /* 0x0000006451117223 */ /* 0x000fe20000000011 */
[----:B------:R-:W-:Y:S02]  /*62c0*/  HADD2.F32 R136, -RZ, R135.H1_H1 ;  /* 0x30000087ff887230 */ /* 0x000fe40000004100 */
[C---:B------:R-:W-:Y:S01]  /*62d0*/  FMUL R18, R78.reuse, R22 ;  /* 0x000000164e127220 */ /* 0x040fe20000400000 */
[----:B------:R-:W-:Y:S01]  /*62e0*/  F2FP.F16.E5M2.UNPACK_B R137, R161.H1 ;  /* 0x000000a1ff89723e */ /* 0x000fe200030004ff */
[C---:B------:R-:W-:Y:S01]  /*62f0*/  FMUL R23, R78.reuse, R23 ;  /* 0x000000174e177220 */ /* 0x040fe20000400000 */
[--C-:B------:R-:W-:Y:S01]  /*6300*/  HADD2.F32 R103, -RZ, R105.reuse.H0_H0 ;  /* 0x20000069ff677230 */ /* 0x100fe20000004100 */
[----:B------:R-:W-:Y:S01]  /*6310*/  F2FP.SATFINITE.E5M2.F32.PACK_AB_MERGE_C R203, R19, R14, RZ ;  /* 0x0000000e13cb723e */ /* 0x000fe200048060ff */
[C---:B------:R-:W-:Y:S01]  /*6320*/  FFMA R18, R81.reuse, R99, R18 ;  /* 0x0000006351127223 */ /* 0x040fe20000000012 */
[C---:B------:R-:W-:Y:S01]  /*6330*/  FFMA R23, R81.reuse, R102, R23 ;  /* 0x0000006651177223 */ /* 0x040fe20000000017 */
[----:B------:R-:W-:Y:S01]  /*6340*/  FFMA R20, R81, R101, R20 ;  /* 0x0000006551147223 */ /* 0x000fe20000000014 */
[----:B------:R-:W-:Y:S01]  /*6350*/  F2FP.F16.E5M2.UNPACK_B R139, R162 ;  /* 0x000000a2ff8b723e */ /* 0x000fe200020004ff */
[----:B------:R-:W-:Y:S01]  /*6360*/  HADD2.F32 R106, -RZ, R105.H1_H1 ;  /* 0x30000069ff6a7230 */ /* 0x000fe20000004100 */
[----:B------:R-:W-:Y:S01]  /*6370*/  F2FP.SATFINITE.E5M2.F32.PACK_AB_MERGE_C R203, R13, R12, R203 ;  /* 0x0000000c0dcb723e */ /* 0x000fe200048060cb */
[----:B------:R-:W-:Y:S01]  /*6380*/  FFMA R21, R81, R104, R21 ;  /* 0x0000006851157223 */ /* 0x000fe20000000015 */
[----:B------:R-:W-:Y:S01]  /*6390*/  F2FP.SATFINITE.E5M2.F32.PACK_AB_MERGE_C R208, R23, R18, RZ ;  /* 0x0000001217d0723e */ /* 0x000fe200048060ff */
[----:B------:R-:W-:Y:S02]  /*63a0*/  HADD2.F32 R105, -RZ, R107.H0_H0 ;  /* 0x2000006bff697230 */ /* 0x000fe40000004100 */
[C---:B------:R-:W-:Y:S01]  /*63b0*/  FMUL R22, R78.reuse, R26 ;  /* 0x0000001a4e167220 */ /* 0x040fe20000400000 */
[----:B------:R1:W-:Y:S01]  /*63c0*/  STS.128 [R172+UR49+0x8200], R200 ;  /* 0x008200c8ac007988 */ /* 0x0003e20008000c31 */
[----:B------:R-:W-:Y:S01]  /*63d0*/  F2FP.SATFINITE.E5M2.F32.PACK_AB_MERGE_C R208, R17, R16, R208 ;  /* 0x0000001011d0723e */ /* 0x000fe200048060d0 */
[----:B------:R-:W-:Y:S02]  /*63e0*/  HADD2.F32 R140, -RZ, R139.H1_H1 ;  /* 0x3000008bff8c7230 */ /* 0x000fe40000004100 */
[C---:B------:R-:W-:Y:S01]  /*63f0*/  FFMA R22, R81.reuse, R103, R22 ;  /* 0x0000006751167223 */ /* 0x040fe20000000016 */
[C---:B------:R-:W-:Y:S01]  /*6400*/  FMUL R27, R78.reuse, R27 ;  /* 0x0000001b4e1b7220 */ /* 0x040fe20000400000 */
[--C-:B------:R-:W-:Y:S02]  /*6410*/  HADD2.F32 R107, -RZ, R109.reuse.H0_H0 ;  /* 0x2000006dff6b7230 */ /* 0x100fe40000004100 */
[C---:B------:R-:W-:Y:S01]  /*6420*/  FMUL R26, R78.reuse, R30 ;  /* 0x0000001e4e1a7220 */ /* 0x040fe20000400000 */
[----:B------:R-:W-:Y:S02]  /*6430*/  HADD2.F32 R110, -RZ, R109.H1_H1 ;  /* 0x3000006dff6e7230 */ /* 0x000fe40000004100 */
[C---:B------:R-:W-:Y:S01]  /*6440*/  FFMA R27, R81.reuse, R106, R27 ;  /* 0x0000006a511b7223 */ /* 0x040fe2000000001b */
[C---:B------:R-:W-:Y:S01]  /*6450*/  FFMA R24, R81.reuse, R105, R24 ;  /* 0x0000006951187223 */ /* 0x040fe20000000018 */
[----:B------:R-:W-:Y:S01]  /*6460*/  FFMA R25, R81, R108, R25 ;  /* 0x0000006c51197223 */ /* 0x000fe20000000019 */
[----:B------:R-:W-:Y:S01]  /*6470*/  F2FP.F16.E5M2.UNPACK_B R141, R162.H1 ;  /* 0x000000a2ff8d723e */ /* 0x000fe200030004ff */
[----:B------:R-:W-:Y:S01]  /*6480*/  HADD2.F32 R109, -RZ, R111.H0_H0 ;  /* 0x2000006fff6d7230 */ /* 0x000fe20000004100 */
[----:B------:R-:W-:Y:S01]  /*6490*/  F2FP.SATFINITE.E5M2.F32.PACK_AB_MERGE_C R209, R27, R22, RZ ;  /* 0x000000161bd1723e */ /* 0x000fe200048060ff */
[----:B------:R-:W-:Y:S01]  /*64a0*/  FFMA R26, R81, R107, R26 ;  /* 0x0000006b511a7223 */ /* 0x000fe2000000001a */
[C---:B------:R-:W-:Y:S01]  /*64b0*/  FMUL R31, R78.reuse, R31 ;  /* 0x0000001f4e1f7220 */ /* 0x040fe20000400000 */
[--C-:B------:R-:W-:Y:S01]  /*64c0*/  HADD2.F32 R111, -RZ, R113.reuse.H0_H0 ;  /* 0x20000071ff6f7230 */ /* 0x100fe20000004100 */
[----:B------:R-:W-:Y:S01]  /*64d0*/  F2FP.SATFINITE.E5M2.F32.PACK_AB_MERGE_C R209, R21, R20, R209 ;  /* 0x0000001415d1723e */ /* 0x000fe200048060d1 */
[----:B------:R-:W-:Y:S02]  /*64e0*/  HADD2.F32 R114, -RZ, R113.H1_H1 ;  /* 0x30000071ff727230 */ /* 0x000fe40000004100 */
[C---:B------:R-:W-:Y:S01]  /*64f0*/  FFMA R31, R81.reuse, R110, R31 ;  /* 0x0000006e511f7223 */ /* 0x040fe2000000001f */
[C---:B------:R-:W-:Y:S01]  /*6500*/  FFMA R28, R81.reuse, R109, R28 ;  /* 0x0000006d511c7223 */ /* 0x040fe2000000001c */
[----:B------:R-:W-:Y:S01]  /*6510*/  FFMA R29, R81, R112, R29 ;  /* 0x00000070511d7223 */ /* 0x000fe2000000001d */
[----:B------:R-:W-:Y:S02]  /*6520*/  HADD2.F32 R113, -RZ, R115.H0_H0 ;  /* 0x20000073ff717230 */ /* 0x000fe40000004100 */
[C---:B------:R-:W-:Y:S01]  /*6530*/  FMUL R30, R78.reuse, R34 ;  /* 0x000000224e1e7220 */ /* 0x040fe20000400000 */
[----:B------:R-:W-:Y:S01]  /*6540*/  F2FP.F16.E5M2.UNPACK_B R143, R163 ;  /* 0x000000a3ff8f723e */ /* 0x000fe200020004ff */
[C---:B------:R-:W-:Y:S01]  /*6550*/  FMUL R35, R78.reuse, R35 ;  /* 0x000000234e237220 */ /* 0x040fe20000400000 */
[----:B------:R-:W-:Y:S01]  /*6560*/  HADD2.F32 R115, -RZ, R117.H0_H0 ;  /* 0x20000075ff737230 */ /* 0x000fe20000004100 */
[----:B------:R-:W-:Y:S01]  /*6570*/  F2FP.SATFINITE.E5M2.F32.PACK_AB_MERGE_C R210, R31, R26, RZ ;  /* 0x0000001a1fd2723e */ /* 0x000fe200048060ff */
[C---:B------:R-:W-:Y:S01]  /*6580*/  FFMA R30, R81.reuse, R111, R30 ;  /* 0x0000006f511e7223 */ /* 0x040fe2000000001e */
[C---:B------:R-:W-:Y:S01]  /*6590*/  FFMA R35, R81.reuse, R114, R35 ;  /* 0x0000007251237223 */ /* 0x040fe20000000023 */
[C---:B------:R-:W-:Y:S01]  /*65a0*/  FFMA R32, R81.reuse, R113, R32 ;  /* 0x0000007151207223 */ /* 0x040fe20000000020 */
[----:B------:R-:W-:Y:S01]  /*65b0*/  F2FP.F16.E5M2.UNPACK_B R145, R163.H1 ;  /* 0x000000a3ff91723e */ /* 0x000fe200030004ff */
[----:B------:R-:W-:Y:S01]  /*65c0*/  FFMA R33, R81, R116, R33 ;  /* 0x0000007451217223 */ /* 0x000fe20000000021 */
[----:B------:R-:W-:Y:S01]  /*65d0*/  F2FP.SATFINITE.E5M2.F32.PACK_AB_MERGE_C R210, R25, R24, R210 ;  /* 0x0000001819d2723e */ /* 0x000fe200048060d2 */
[----:B------:R-:W-:Y:S01]  /*65e0*/  HADD2.F32 R144, -RZ, R143.H1_H1 ;  /* 0x3000008fff907230 */ /* 0x000fe20000004100 */
[----:B------:R-:W-:Y:S01]  /*65f0*/  F2FP.SATFINITE.E5M2.F32.PACK_AB_MERGE_C R211, R35, R30, RZ ;  /* 0x0000001e23d3723e */ /* 0x000fe200048060ff */
[----:B------:R-:W-:Y:S02]  /*6600*/  HADD2.F32 R118, -RZ, R117.H1_H1 ;  /* 0x30000075ff767230 */ /* 0x000fe40000004100 */
[C---:B------:R-:W-:Y:S01]  /*6610*/  FMUL R34, R78.reuse, R38 ;  /* 0x000000264e227220 */ /* 0x040fe20000400000 */
[----:B------:R-:W-:Y:S01]  /*6620*/  HADD2.F32 R117, -RZ, R119.H0_H0 ;  /* 0x20000077ff757230 */ /* 0x000fe20000004100 */
[----:B------:R-:W-:Y:S01]  /*6630*/  F2FP.SATFINITE.E5M2.F32.PACK_AB_MERGE_C R211, R29, R28, R211 ;  /* 0x0000001c1dd3723e */ /* 0x000fe200048060d3 */
[C---:B------:R-:W-:Y:S01]  /*6640*/  FMUL R39, R78.reuse, R39 ;  /* 0x000000274e277220 */ /* 0x040fe20000400000 */
[--C-:B------:R-:W-:Y:S02]  /*6650*/  HADD2.F32 R119, -RZ, R121.reuse.H0_H0 ;  /* 0x20000079ff777230 */ /* 0x100fe40000004100 */
[C---:B------:R-:W-:Y:S01]  /*6660*/  FFMA R34, R81.reuse, R115, R34 ;  /* 0x0000007351227223 */ /* 0x040fe20000000022 */
[----:B------:R-:W-:Y:S01]  /*6670*/  HADD2.F32 R122, -RZ, R121.H1_H1 ;  /* 0x30000079ff7a7230 */ /* 0x000fe20000004100 */
[----:B------:R1:W-:Y:S01]  /*6680*/  STS.128 [R192+0x8010], R208 ;  /* 0x008010d0c0007388 */ /* 0x0003e20000000c00 */
[----:B------:R-:W-:Y:S02]  /*6690*/  HADD2.F32 R121, -RZ, R123.H0_H0 ;  /* 0x2000007bff797230 */ /* 0x000fe40000004100 */
[C---:B------:R-:W-:Y:S01]  /*66a0*/  FFMA R39, R81.reuse, R118, R39 ;  /* 0x0000007651277223 */ /* 0x040fe20000000027 */
[C---:B------:R-:W-:Y:S01]  /*66b0*/  FFMA R36, R81.reuse, R117, R36 ;  /* 0x0000007551247223 */ /* 0x040fe20000000024 */
[----:B------:R-:W-:Y:S01]  /*66c0*/  FFMA R37, R81, R120, R37 ;  /* 0x0000007851257223 */ /* 0x000fe20000000025 */
[C---:B------:R-:W-:Y:S01]  /*66d0*/  FMUL R38, R78.reuse, R42 ;  /* 0x0000002a4e267220 */ /* 0x040fe20000400000 */
[----:B------:R-:W-:Y:S01]  /*66e0*/  ISETP.NE.AND P0, PT, R189, RZ, PT ;  /* 0x000000ffbd00720c */ /* 0x000fe20003f05270 */
[C---:B------:R-:W-:Y:S01]  /*66f0*/  FMUL R43, R78.reuse, R43 ;  /* 0x0000002b4e2b7220 */ /* 0x040fe20000400000 */
[--C-:B------:R-:W-:Y:S01]  /*6700*/  HADD2.F32 R123, -RZ, R125.reuse.H0_H0 ;  /* 0x2000007dff7b7230 */ /* 0x100fe20000004100 */
[----:B------:R-:W-:Y:S01]  /*6710*/  F2FP.SATFINITE.E5M2.F32.PACK_AB_MERGE_C R212, R39, R34, RZ ;  /* 0x0000002227d4723e */ /* 0x000fe200048060ff */
[C---:B------:R-:W-:Y:S01]  /*6720*/  FFMA R38, R81.reuse, R119, R38 ;  /* 0x0000007751267223 */ /* 0x040fe20000000026 */
[C---:B------:R-:W-:Y:S01]  /*6730*/  FFMA R43, R81.reuse, R122, R43 ;  /* 0x0000007a512b7223 */ /* 0x040fe2000000002b */
[----:B------:R-:W-:Y:S01]  /*6740*/  FFMA R40, R81, R121, R40 ;  /* 0x0000007951287223 */ /* 0x000fe20000000028 */
[----:B------:R-:W-:Y:S01]  /*6750*/  F2FP.SATFINITE.E5M2.F32.PACK_AB_MERGE_C R212, R33, R32, R212 ;  /* 0x0000002021d4723e */ /* 0x000fe200048060d4 */
[----:B------:R-:W-:Y:S01]  /*6760*/  FFMA R41, R81, R124, R41 ;  /* 0x0000007c51297223 */ /* 0x000fe20000000029 */
[----:B------:R-:W-:Y:S01]  /*6770*/  HADD2.F32 R126, -RZ, R125.H1_H1 ;  /* 0x3000007dff7e7230 */ /* 0x000fe20000004100 */
[----:B------:R-:W-:Y:S01]  /*6780*/  F2FP.SATFINITE.E5M2.F32.PACK_AB_MERGE_C R213, R43, R38, RZ ;  /* 0x000000262bd5723e */ /* 0x000fe200048060ff */
[----:B------:R-:W-:Y:S02]  /*6790*/  HADD2.F32 R125, -RZ, R127.H0_H0 ;  /* 0x2000007fff7d7230 */ /* 0x000fe40000004100 */
[C---:B------:R-:W-:Y:S01]  /*67a0*/  FMUL R42, R78.reuse, R46 ;  /* 0x0000002e4e2a7220 */ /* 0x040fe20000400000 */
[----:B------:R-:W-:Y:S01]  /*67b0*/  FMUL R47, R78, R47 ;  /* 0x0000002f4e2f7220 */ /* 0x000fe20000400000 */
[--C-:B------:R-:W-:Y:S01]  /*67c0*/  HADD2.F32 R127, -RZ, R129.reuse.H0_H0 ;  /* 0x20000081ff7f7230 */ /* 0x100fe20000004100 */
[----:B------:R-:W-:Y:S01]  /*67d0*/  F2FP.SATFINITE.E5M2.F32.PACK_AB_MERGE_C R213, R37, R36, R213 ;  /* 0x0000002425d5723e */ /* 0x000fe200048060d5 */
[C---:B------:R-:W-:Y:S01]  /*67e0*/  FFMA R42, R81.reuse, R123, R42 ;  /* 0x0000007b512a7223 */ /* 0x040fe2000000002a */
[C---:B------:R-:W-:Y:S01]  /*67f0*/  FFMA R47, R81.reuse, R126, R47 ;  /* 0x0000007e512f7223 */ /* 0x040fe2000000002f */
[C---:B------:R-:W-:Y:S01]  /*6800*/  FFMA R44, R81.reuse, R125, R44 ;  /* 0x0000007d512c7223 */ /* 0x040fe2000000002c */
[----:B------:R-:W-:Y:S01]  /*6810*/  ISETP.NE.AND P6, PT, R198, RZ, PT ;  /* 0x000000ffc600720c */ /* 0x000fe20003fc5270 */
[----:B------:R-:W-:Y:S01]  /*6820*/  FFMA R45, R81, R128, R45 ;  /* 0x00000080512d7223 */ /* 0x000fe2000000002d */
[----:B------:R-:W-:Y:S01]  /*6830*/  HADD2.F32 R130, -RZ, R129.H1_H1 ;  /* 0x30000081ff827230 */ /* 0x000fe20000004100 */
[----:B------:R-:W-:Y:S01]  /*6840*/  F2FP.SATFINITE.E5M2.F32.PACK_AB_MERGE_C R214, R47, R42, RZ ;  /* 0x0000002a2fd6723e */ /* 0x000fe200048060ff */
[----:B------:R-:W-:Y:S02]  /*6850*/  HADD2.F32 R129, -RZ, R131.H0_H0 ;  /* 0x20000083ff817230 */ /* 0x000fe40000004100 */
[C---:B------:R-:W-:Y:S01]  /*6860*/  FMUL R46, R78.reuse, R50 ;  /* 0x000000324e2e7220 */ /* 0x040fe20000400000 */
[C---:B------:R-:W-:Y:S01]  /*6870*/  FMUL R51, R78.reuse, R51 ;  /* 0x000000334e337220 */ /* 0x040fe20000400000 */
[--C-:B------:R-:W-:Y:S02]  /*6880*/  HADD2.F32 R131, -RZ, R133.reuse.H0_H0 ;  /* 0x20000085ff837230 */ /* 0x100fe40000004100 */
[C---:B------:R-:W-:Y:S01]  /*6890*/  FMUL R50, R78.reuse, R54 ;  /* 0x000000364e327220 */ /* 0x040fe20000400000 */
[C---:B------:R-:W-:Y:S01]  /*68a0*/  FFMA R46, R81.reuse, R127, R46 ;  /* 0x0000007f512e7223 */ /* 0x040fe2000000002e */
[----:B------:R-:W-:Y:S02]  /*68b0*/  HADD2.F32 R134, -RZ, R133.H1_H1 ;  /* 0x30000085ff867230 */ /* 0x000fe40000004100 */
[C---:B------:R-:W-:Y:S01]  /*68c0*/  FFMA R51, R81.reuse, R130, R51 ;  /* 0x0000008251337223 */ /* 0x040fe20000000033 */
[----:B------:R-:W-:Y:S02]  /*68d0*/  HADD2.F32 R133, -RZ, R135.H0_H0 ;  /* 0x20000087ff857230 */ /* 0x000fe40000004100 */
[C---:B------:R-:W-:Y:S01]  /*68e0*/  FMUL R55, R78.reuse, R55 ;  /* 0x000000374e377220 */ /* 0x040fe20000400000 */
[C---:B------:R-:W-:Y:S01]  /*68f0*/  FFMA R48, R81.reuse, R129, R48 ;  /* 0x0000008151307223 */ /* 0x040fe20000000030 */
[C---:B------:R-:W-:Y:S01]  /*6900*/  FFMA R49, R81.reuse, R132, R49 ;  /* 0x0000008451317223 */ /* 0x040fe20000000031 */
[--C-:B------:R-:W-:Y:S02]  /*6910*/  HADD2.F32 R135, -RZ, R137.reuse.H0_H0 ;  /* 0x20000089ff877230 */ /* 0x100fe40000004100 */
[C---:B------:R-:W-:Y:S01]  /*6920*/  FFMA R50, R81.reuse, R131, R50 ;  /* 0x0000008351327223 */ /* 0x040fe20000000032 */
[----:B------:R-:W-:Y:S02]  /*6930*/  HADD2.F32 R138, -RZ, R137.H1_H1 ;  /* 0x30000089ff8a7230 */ /* 0x000fe40000004100 */
[C---:B------:R-:W-:Y:S01]  /*6940*/  FMUL R54, R78.reuse, R58 ;  /* 0x0000003a4e367220 */ /* 0x040fe20000400000 */
[----:B------:R-:W-:Y:S02]  /*6950*/  HADD2.F32 R137, -RZ, R139.H0_H0 ;  /* 0x2000008bff897230 */ /* 0x000fe40000004100 */
[C---:B------:R-:W-:Y:S01]  /*6960*/  FFMA R55, R81.reuse, R134, R55 ;  /* 0x0000008651377223 */ /* 0x040fe20000000037 */
        /* <DEDUP_REMOVED lines=16> */
[----:B------:R-:W-:Y:S01]  /*6a70*/  FFMA R63, R81, R142, R63 ;  /* 0x0000008e513f7223 */ /* 0x000fe2000000003f */
[----:B------:R-:W-:Y:S01]  /*6a80*/  FMUL R67, R78, R67 ;  /* 0x000000434e437220 */ /* 0x000fe20000400000 */
[----:B------:R-:W-:Y:S01]  /*6a90*/  F2FP.SATFINITE.E5M2.F32.PACK_AB_MERGE_C R215, R51, R46, RZ ;  /* 0x0000002e33d7723e */ /* 0x000fe200048060ff */
[C---:B------:R-:W-:Y:S01]  /*6aa0*/  FFMA R60, R81.reuse, R141, R60 ;  /* 0x0000008d513c7223 */ /* 0x040fe2000000003c */
[C---:B------:R-:W-:Y:S01]  /*6ab0*/  FFMA R61, R81.reuse, R144, R61 ;  /* 0x00000090513d7223 */ /* 0x040fe2000000003d */
[C---:B------:R-:W-:Y:S01]  /*6ac0*/  FFMA R62, R81.reuse, R143, R62 ;  /* 0x0000008f513e7223 */ /* 0x040fe2000000003e */
[----:B------:R-:W-:Y:S01]  /*6ad0*/  FFMA R67, R81, R146, R67 ;  /* 0x0000009251437223 */ /* 0x000fe20000000043 */
[----:B------:R-:W-:Y:S02]  /*6ae0*/  F2FP.SATFINITE.E5M2.F32.PACK_AB_MERGE_C R214, R41, R40, R214 ;  /* 0x0000002829d6723e */ /* 0x000fe400048060d6 */
[----:B------:R-:W-:Y:S02]  /*6af0*/  F2FP.SATFINITE.E5M2.F32.PACK_AB_MERGE_C R215, R45, R44, R215 ;  /* 0x0000002c2dd7723e */ /* 0x000fe400048060d7 */
[----:B------:R-:W-:Y:S02]  /*6b00*/  F2FP.SATFINITE.E5M2.F32.PACK_AB_MERGE_C R216, R55, R50, RZ ;  /* 0x0000003237d8723e */ /* 0x000fe400048060ff */
[----:B------:R-:W-:Y:S01]  /*6b10*/  F2FP.SATFINITE.E5M2.F32.PACK_AB_MERGE_C R217, R59, R54, RZ ;  /* 0x000000363bd9723e */ /* 0x000fe200048060ff */
[----:B------:R1:W-:Y:S01]  /*6b20*/  STS.128 [R195+0x8020], R212 ;  /* 0x008020d4c3007388 */ /* 0x0003e20000000c00 */
[----:B------:R-:W-:Y:S02]  /*6b30*/  F2FP.SATFINITE.E5M2.F32.PACK_AB_MERGE_C R218, R63, R58, RZ ;  /* 0x0000003a3fda723e */ /* 0x000fe400048060ff */
[----:B------:R-:W-:Y:S02]  /*6b40*/  F2FP.SATFINITE.E5M2.F32.PACK_AB_MERGE_C R219, R67, R62, RZ ;  /* 0x0000003e43db723e */ /* 0x000fe400048060ff */
[----:B------:R-:W-:Y:S02]  /*6b50*/  F2FP.SATFINITE.E5M2.F32.PACK_AB_MERGE_C R216, R49, R48, R216 ;  /* 0x0000003031d8723e */ /* 0x000fe400048060d8 */
[----:B------:R-:W-:Y:S02]  /*6b60*/  F2FP.SATFINITE.E5M2.F32.PACK_AB_MERGE_C R217, R53, R52, R217 ;  /* 0x0000003435d9723e */ /* 0x000fe400048060d9 */
[----:B------:R-:W-:Y:S02]  /*6b70*/  F2FP.SATFINITE.E5M2.F32.PACK_AB_MERGE_C R218, R57, R56, R218 ;  /* 0x0000003839da723e */ /* 0x000fe400048060da */
[----:B------:R-:W-:Y:S02]  /*6b80*/  F2FP.SATFINITE.E5M2.F32.PACK_AB_MERGE_C R219, R61, R60, R219 ;  /* 0x0000003c3ddb723e */ /* 0x000fe400048060db */
[----:B------:R-:W-:Y:S02]  /*6b90*/  LEA R204, R181, UR49, 0x3 ;  /* 0x00000031b5cc7c11 */ /* 0x000fe4000f8e18ff */
[----:B------:R-:W-:Y:S01]  /*6ba0*/  @P6 SHF.L.U32 R221, R180, 0x1f, RZ ;  /* 0x0000001fb4dd6819 */ /* 0x000fe200000006ff */
[----:B------:R1:W-:Y:S01]  /*6bb0*/  STS.128 [R194+0x8010], R216 ;  /* 0x008010d8c2007388 */ /* 0x0003e20000000c00 */
[----:B------:R-:W-:Y:S01]  /*6bc0*/  @!PT LDS RZ, [RZ] ;  /* 0x00000000fffff984 */ /* 0x000fe20000000800 */
[----:B------:R-:W-:Y:S01]  /*6bd0*/  @!PT LDS RZ, [RZ] ;  /* 0x00000000fffff984 */ /* 0x000fe20000000800 */
[----:B------:R-:W-:Y:S01]  /*6be0*/  @!PT LDS RZ, [RZ] ;  /* 0x00000000fffff984 */ /* 0x000fe20000000800 */
[----:B------:R-:W-:Y:S01]  /*6bf0*/  @!PT LDS RZ, [RZ] ;  /* 0x00000000fffff984 */ /* 0x000fe20000000800 */
[----:B------:R2:W-:Y:S07]  /*6c00*/  MEMBAR.ALL.CTA ;  /* 0x0000000000007992 */ /* 0x0005ee0000008000 */
[----:B--2---:R-:W2:Y:S02]  /*6c10*/  FENCE.VIEW.ASYNC.S ;  /* 0x00000000000073c6 */ /* 0x004ea40000000000 */
[----:B--2---:R-:W-:Y:S06]  /*6c20*/  BAR.SYNC.DEFER_BLOCKING 0x1, 0x80 ;  /* 0x0042000000007b1d */ /* 0x004fec0000010000 */
[----:B------:R-:W-:Y:S05]  /*6c30*/  @P0 BRA `(.L_x_99) ;  /* 0x0000000000280947 */ /* 0x000fea0003800000 */
[----:B------:R-:W-:Y:S02]  /*6c40*/  UIADD3 UR4, UPT, UPT, UR49, 0x8200, URZ ;  /* 0x0000820031047890 */ /* 0x000fe4000fffe0ff */
[----:B------:R-:W-:Y:S01]  /*6c50*/  UIADD3 UR6, UP0, UPT, UR52, 0x680, URZ ;  /* 0x0000068034067890 */ /* 0x000fe2000ff1e0ff */
[----:B------:R-:W-:Y:S03]  /*6c60*/  UMOV UR43, UR36 ;  /* 0x00000024002b7c82 */ /* 0x000fe60008000000 */
[----:B------:R-:W-:Y:S01]  /*6c70*/  MOV R188, UR4 ;  /* 0x0000000400bc7c02 */ /* 0x000fe20008000f00 */
[----:B------:R-:W-:Y:S03]  /*6c80*/  UIADD3.X UR7, UPT, UPT, URZ, UR53, URZ, UP0, !UPT ;  /* 0x00000035ff077290 */ /* 0x000fe600087fe4ff */
[----:B------:R-:W-:Y:S11]  /*6c90*/  R2UR UR40, R188 ;  /* 0x00000000bc2872ca */ /* 0x000ff600000e0000 */
[----:B------:R-:W-:Y:S02]  /*6ca0*/  @!UPT UIADD3 URZ, UPT, UPT, URZ, URZ, URZ ;  /* 0x000000fffffff290 */ /* 0x000fe4000fffe0ff */
[----:B------:R2:W-:Y:S01]  /*6cb0*/  UTMASTG.3D [UR40], [UR6] ;  /* 0x00000028060073b5 */ /* 0x0005e20008010000 */
[----:B------:R0:W-:Y:S01]  /*6cc0*/  UTMACMDFLUSH ;  /* 0x00000000000079b7 */ /* 0x0001e20000000000 */
[----:B--2---:R-:W-:Y:S04]  /*6cd0*/  DEPBAR.LE SB0, 0x1 ;  /* 0x000080400000791a */ /* 0x004fe80000000000 */
.L_x_99:
[----:B------:R-:W-:Y:S05]  /*6ce0*/  BSYNC.RECONVERGENT B0 ;  /* 0x0000000000007941 */ /* 0x000fea0003800200 */
.L_x_98:
[----:B------:R-:W-:Y:S06]  /*6cf0*/  BAR.SYNC.DEFER_BLOCKING 0x1, 0x80 ;  /* 0x0042000000007b1d */ /* 0x000fec0000010000 */
[----:B------:R-:W2:Y:S01]  /*6d00*/  @P6 SYNCS.PHASECHK.TRANS64.TRYWAIT P0, [R204+URZ+0x50], R221 ;  /* 0x000050ddcc0065a7 */ /* 0x000ea200080011ff */
[----:B------:R-:W-:Y:S01]  /*6d10*/  BSSY B1, `(.L_x_100) ;  /* 0x0000023000017945 */ /* 0x000fe20003800000 */
[----:B--2---:R-:W-:Y:S03]  /*6d20*/  @P6 SEL R196, RZ, 0x1, !P0 ;  /* 0x00000001ffc46807 */ /* 0x004fe60004000000 */
[----:B------:R-:W-:Y:S05]  /*6d30*/  @!P6 BRA `(.L_x_101) ;  /* 0x000000000080e947 */ /* 0x000fea0003800000 */
[----:B------:R-:W-:Y:S01]  /*6d40*/  ISETP.NE.AND P1, PT, R197, RZ, PT ;  /* 0x000000ffc500720c */ /* 0x000fe20003f25270 */
[----:B------:R-:W-:Y:S01]  /*6d50*/  BSSY B0, `(.L_x_102) ;  /* 0x000000a000007945 */ /* 0x000fe20003800000 */
[----:B------:R-:W-:Y:S11]  /*6d60*/  ISETP.NE.AND P0, PT, R196, RZ, PT ;  /* 0x000000ffc400720c */ /* 0x000ff60003f05270 */
[----:B------:R-:W-:Y:S04]  /*6d70*/  @P1 IMAD R0, R181, 0x2000, R186 ;  /* 0x00002000b5001824 */ /* 0x000fe800078e02ba */
[C---:B------:R-:W-:Y:S01]  /*6d80*/  @P1 IMAD.IADD R6, R0.reuse, 0x1, R199 ;  /* 0x0000000100061824 */ /* 0x040fe200078e02c7 */
[----:B------:R-:W-:Y:S03]  /*6d90*/  @P1 IADD3 R4, PT, PT, R0, R207, RZ ;  /* 0x000000cf00041210 */ /* 0x000fe60007ffe0ff */
[----:B------:R-:W-:Y:S01]  /*6da0*/  @P1 IMAD.IADD R2, R205, 0x1, R6 ;  /* 0x00000001cd021824 */ /* 0x000fe200078e0206 */
[----:B------:R-:W-:Y:S06]  /*6db0*/  @P0 BRA `(.L_x_103) ;  /* 0x00000000000c0947 */ /* 0x000fec0003800000 */
[----:B------:R-:W-:Y:S04]  /*6dc0*/  SHF.L.U32 R3, R180, 0x1f, RZ ;  /* 0x0000001fb4037819 */ /* 0x000fe800000006ff */
[----:B------:R-:W2:Y:S02]  /*6dd0*/  SYNCS.PHASECHK.TRANS64.TRYWAIT P0, [R204+URZ+0x50], R3 ;  /* 0x00005003cc0075a7 */ /* 0x000ea400080011ff */
[----:B--2---:R-:W-:Y:S05]  /*6de0*/  @!P0 BRA `(.L_x_104) ;  /* 0x0000004800e48947 */ /* 0x004fea0003800000 */
.L_x_103:
[----:B------:R-:W-:Y:S05]  /*6df0*/  BSYNC B0 ;  /* 0x0000000000007941 */ /* 0x000fea0003800000 */
.L_x_102:
[----:B------:R-:W-:Y:S01]  /*6e00*/  ISETP.NE.AND P0, PT, R197, RZ, PT ;  /* 0x000000ffc500720c */ /* 0x000fe20003f05270 */
[----:B--2---:R-:W-:Y:S02]  /*6e10*/  VIADD R204, R204, 0x70 ;  /* 0x00000070cccc7836 */ /* 0x004fe40000000000 */
[----:B------:R-:W-:Y:S02]  /*6e20*/  IMAD.U32 R3, RZ, RZ, UR37 ;  /* 0x00000025ff037e24 */ /* 0x000fe4000f8e00ff */
[----:B------:R-:W-:Y:S03]  /*6e30*/  VIADD R181, R181, 0x1 ;  /* 0x00000001b5b57836 */ /* 0x000fe60000000000 */
[----:B------:R-:W-:Y:S05]  /*6e40*/  PRMT R3, R3, 0x654, R204 ;  /* 0x0000065403037816 */ /* 0x000fea00000000cc */
[----:B------:R2:W3:Y:S04]  /*6e50*/  @P0 LDS.128 R148, [R0] ;  /* 0x0000000000940984 */ /* 0x0004e80000000c00 */
[----:B------:R2:W4:Y:S04]  /*6e60*/  @P0 LDS.128 R156, [R4+0x20] ;  /* 0x00002000049c0984 */ /* 0x0005280000000c00 */
        /* <DEDUP_REMOVED lines=9> */
[----:B------:R-:W-:Y:S01]  /*6f00*/  SEL R181, R181, RZ, P0 ;  /* 0x000000ffb5b57207 */ /* 0x000fe20000000000 */
[----:B-----5:R5:W-:Y:S02]  /*6f10*/  SYNCS.ARRIVE.TRANS64.RED.A1T0 RZ, [R3+URZ], RZ ;  /* 0x000000ff03ff79a7 */ /* 0x020be400081004ff */
[----:B-----5:R-:W-:Y:S04]  /*6f20*/  SEL R3, RZ, 0x1, P0 ;  /* 0x00000001ff037807 */ /* 0x020fe80000000000 */
[----:B--234-:R-:W-:Y:S02]  /*6f30*/  LOP3.LUT R180, R180, R3, RZ, 0x3c, !PT ;  /* 0x00000003b4b47212 */ /* 0x01cfe400078e3cff */
.L_x_101:
[----:B------:R-:W-:Y:S05]  /*6f40*/  BSYNC B1 ;  /* 0x0000000000017941 */ /* 0x000fea0003800000 */
.L_x_100:
[----:B------:R-:W-:Y:S01]  /*6f50*/  VIADD R0, R80, 0x40 ;  /* 0x0000004050007836 */ /* 0x000fe20000000000 */
[----:B------:R-:W-:Y:S04]  /*6f60*/  BSSY.RECONVERGENT B6, `(.L_x_105) ;  /* 0x0000015000067945 */ /* 0x000fe80003800200 */
[----:B------:R-:W-:Y:S04]  /*6f70*/  SHF.R.U32.HI R0, RZ, 0x15, R0 ;  /* 0x00000015ff007819 */ /* 0x000fe80000011600 */
[----:B------:R-:W-:Y:S11]  /*6f80*/  LOP3.LUT P0, RZ, R0, 0x3, R173, 0x48, !PT ;  /* 0x0000000300ff7812 */ /* 0x000ff600078048ad */
[----:B------:R-:W-:Y:S02]  /*6f90*/  @!UPT UIADD3 URZ, UPT, UPT, URZ, URZ, URZ ;  /* 0x000000fffffff290 */ /* 0x000fe4000fffe0ff */
[----:B------:R-:W-:Y:S05]  /*6fa0*/  @!P0 BRA `(.L_x_106) ;  /* 0x0000000000408947 */ /* 0x000fea0003800000 */
[----:B------:R-:W2:Y:S01]  /*6fb0*/  LDCU.64 UR8, c[0x4][0x78] ;  /* 0x01000f00ff0877ac */ /* 0x000ea20008000a00 */
[----:B------:R-:W-:Y:S01]  /*6fc0*/  MOV R3, 0x0 ;  /* 0x0000000000037802 */ /* 0x000fe20000000f00 */
[----:B------:R-:W-:Y:S02]  /*6fd0*/  HFMA2 R12, -RZ, RZ, 0, 5.9604644775390625e-08 ;  /* 0x00000001ff0c7431 */ /* 0x000fe400000001ff */
[----:B------:R-:W-:Y:S02]  /*6fe0*/  IMAD.MOV.U32 R8, RZ, RZ, 0x192 ;  /* 0x00000192ff087424 */ /* 0x000fe400078e00ff */
[----:B------:R-:W-:Y:S01]  /*6ff0*/  IMAD.MOV.U32 R13, RZ, RZ, RZ ;  /* 0x000000ffff0d7224 */ /* 0x000fe200078e00ff */
[----:B------:R-:W3:Y:S01]  /*7000*/  LDCU.64 UR6, c[0x4][0x80] ;  /* 0x01001000ff0677ac */ /* 0x000ee20008000a00 */
[----:B------:R-:W4:Y:S01]  /*7010*/  LDC.64 R2, c[0x4][R3] ;  /* 0x0100000003027b82 */ /* 0x000f220000000a00 */
[----:B------:R-:W5:Y:S01]  /*7020*/  LDCU.64 UR4, c[0x4][0x18] ;  /* 0x01000300ff0477ac */ /* 0x000f620008000a00 */
[----:B--2---:R-:W-:Y:S01]  /*7030*/  MOV R5, UR9 ;  /* 0x0000000900057c02 */ /* 0x004fe20008000f00 */
[----:B------:R-:W-:Y:S01]  /*7040*/  IMAD.U32 R4, RZ, RZ, UR8 ;  /* 0x00000008ff047e24 */ /* 0x000fe2000f8e00ff */
[----:B---3--:R-:W-:Y:S01]  /*7050*/  MOV R7, UR7 ;  /* 0x0000000700077c02 */ /* 0x008fe20008000f00 */
[----:B------:R-:W-:Y:S01]  /*7060*/  IMAD.U32 R6, RZ, RZ, UR6 ;  /* 0x00000006ff067e24 */ /* 0x000fe2000f8e00ff */
[----:B-----5:R-:W-:Y:S01]  /*7070*/  MOV R11, UR5 ;  /* 0x00000005000b7c02 */ /* 0x020fe20008000f00 */
[----:B------:R-:W-:Y:S02]  /*7080*/  IMAD.U32 R10, RZ, RZ, UR4 ;  /* 0x00000004ff0a7e24 */ /* 0x000fe4000f8e00ff */
[----:B------:R-:W-:Y:S07]  /*7090*/  LEPC R20, `(.L_x_106) ;  /* 0x000000001014794e */ /* 0x000fee0000000000 */
[----:B-1--4-:R-:W-:Y:S05]  /*70a0*/  CALL.ABS.NOINC R2 ;  /* 0x0000000002007343 */ /* 0x012fea0003c00000 */
.L_x_106:
[----:B------:R-:W-:Y:S05]  /*70b0*/  BSYNC.RECONVERGENT B6 ;  /* 0x0000000000067941 */ /* 0x000fea0003800200 */
.L_x_105:
[----:B------:R-:W-:Y:S01]  /*70c0*/  F2FP.F16.E5M2.UNPACK_B R4, R149 ;  /* 0x00000095ff04723e */ /* 0x000fe200020004ff */
[----:B------:R-:W-:Y:S05]  /*70d0*/  WARPSYNC.ALL ;  /* 0x0000000000007948 */ /* 0x000fea0003800000 */
[----:B------:R-:W-:Y:S01]  /*70e0*/  R2UR UR4, R80 ;  /* 0x00000000500472ca */ /* 0x000fe200000e0000 */
[--C-:B------:R-:W-:Y:S01]  /*70f0*/  HADD2.F32 R88, -RZ, R4.reuse.H0_H0 ;  /* 0x20000004ff587230 */ /* 0x100fe20000004100 */
[-C--:B------:R-:W-:Y:S01]  /*7100*/  F2FP.F16.E5M2.UNPACK_B R0, R148.reuse ;  /* 0x00000094ff00723e */ /* 0x080fe200020004ff */
[----:B------:R-:W-:Y:S01]  /*7110*/  HADD2.F32 R83, -RZ, R4.H1_H1 ;  /* 0x30000004ff537230 */ /* 0x000fe20000004100 */
[----:B------:R-:W-:Y:S01]  /*7120*/  F2FP.F16.E5M2.UNPACK_B R4, R151 ;  /* 0x00000097ff04723e */ /* 0x000fe200020004ff */
[----:B------:R-:W-:Y:S01]  /*7130*/  BSSY.RECONVERGENT B0, `(.L_x_107) ;  /* 0x0000116000007945 */ /* 0x000fe20003800200 */
[----:B------:R-:W-:Y:S01]  /*7140*/  F2FP.F16.E5M2.UNPACK_B R3, R148.H1 ;  /* 0x00000094ff03723e */ /* 0x000fe200030004ff */
[--C-:B------:R-:W-:Y:S01]  /*7150*/  HADD2.F32 R2, -RZ, R0.reuse.H0_H0 ;  /* 0x20000000ff027230 */ /* 0x100fe20000004100 */
[----:B-1----:R-:W-:Y:S01]  /*7160*/  F2FP.F16.E5M2.UNPACK_B R135, R162 ;  /* 0x000000a2ff87723e */ /* 0x002fe200020004ff */
[----:B------:R-:W-:Y:S01]  /*7170*/  HADD2.F32 R82, -RZ, R0.H1_H1 ;  /* 0x30000000ff527230 */ /* 0x000fe20000004100 */
[----:B------:R-:W-:Y:S01]  /*7180*/  F2FP.F16.E5M2.UNPACK_B R0, R149.H1 ;  /* 0x00000095ff00723e */ /* 0x000fe200030004ff */
[--C-:B------:R-:W-:Y:S01]  /*7190*/  HADD2.F32 R84, -RZ, R3.reuse.H0_H0 ;  /* 0x20000003ff547230 */ /* 0x100fe20000004100 */
[----:B------:R-:W-:Y:S01]  /*71a0*/  F2FP.F16.E5M2.UNPACK_B R125, R159.H1 ;  /* 0x0000009fff7d723e */ /* 0x000fe200030004ff */
[----:B------:R-:W-:Y:S01]  /*71b0*/  HADD2.F32 R86, -RZ, R3.H1_H1 ;  /* 0x30000003ff567230 */ /* 0x000fe20000004100 */
[-C--:B------:R-:W-:Y:S01]  /*71c0*/  F2FP.F16.E5M2.UNPACK_B R3, R150.reuse ;  /* 0x00000096ff03723e */ /* 0x080fe200020004ff */
[--C-:B------:R-:W-:Y:S01]  /*71d0*/  HADD2.F32 R90, -RZ, R0.reuse.H0_H0 ;  /* 0x20000000ff5a7230 */ /* 0x100fe20000004100 */
[----:B------:R-:W-:Y:S01]  /*71e0*/  ISETP.NE.AND P0, PT, R189, RZ, PT ;  /* 0x000000ffbd00720c */ /* 0x000fe20003f05270 */
[----:B------:R-:W-:Y:S01]  /*71f0*/  HADD2.F32 R85, -RZ, R0.H1_H1 ;  /* 0x30000000ff557230 */ /* 0x000fe20000004100 */
[----:B------:R-:W-:Y:S01]  /*7200*/  F2FP.F16.E5M2.UNPACK_B R0, R150.H1 ;  /* 0x00000096ff00723e */ /* 0x000fe200030004ff */
[--C-:B------:R-:W-:Y:S01]  /*7210*/  HADD2.F32 R92, -RZ, R3.reuse.H0_H0 ;  /* 0x20000003ff5c7230 */ /* 0x100fe20000004100 */
[----:B------:R-:W-:Y:S01]  /*7220*/  ISETP.NE.AND P6, PT, R198, RZ, PT ;  /* 0x000000ffc600720c */ /* 0x000fe20003fc5270 */
[----:B------:R-:W-:Y:S01]  /*7230*/  HADD2.F32 R87, -RZ, R3.H1_H1 ;  /* 0x30000003ff577230 */ /* 0x000fe20000004100 */
[----:B------:R-:W-:Y:S01]  /*7240*/  F2FP.F16.E5M2.UNPACK_B R3, R151.H1 ;  /* 0x00000097ff03723e */ /* 0x000fe200030004ff */
[--C-:B------:R-:W-:Y:S02]  /*7250*/  HADD2.F32 R94, -RZ, R0.reuse.H0_H0 ;  /* 0x20000000ff5e7230 */ /* 0x100fe40000004100 */
[----:B------:R-:W-:Y:S01]  /*7260*/  HADD2.F32 R89, -RZ, R0.H1_H1 ;  /* 0x30000000ff597230 */ /* 0x000fe20000004100 */
[-C--:B------:R-:W-:Y:S01]  /*7270*/  F2FP.F16.E5M2.UNPACK_B R0, R152.reuse ;  /* 0x00000098ff00723e */ /* 0x080fe200020004ff */
[--C-:B------:R-:W-:Y:S02]  /*7280*/  HADD2.F32 R96, -RZ, R4.reuse.H0_H0 ;  /* 0x20000004ff607230 */ /* 0x100fe40000004100 */
[----:B------:R-:W-:Y:S01]  /*7290*/  HADD2.F32 R91, -RZ, R4.H1_H1 ;  /* 0x30000004ff5b7230 */ /* 0x000fe20000004100 */
[-C--:B------:R-:W-:Y:S01]  /*72a0*/  F2FP.F16.E5M2.UNPACK_B R4, R153.reuse ;  /* 0x00000099ff04723e */ /* 0x080fe200020004ff */
[--C-:B------:R-:W-:Y:S02]  /*72b0*/  HADD2.F32 R100, -RZ, R0.reuse.H0_H0 ;  /* 0x20000000ff647230 */ /* 0x100fe40000004100 */
[----:B------:R-:W-:Y:S01]  /*72c0*/  HADD2.F32 R95, -RZ, R0.H1_H1 ;  /* 0x30000000ff5f7230 */ /* 0x000fe20000004100 */
[----:B------:R-:W-:Y:S01]  /*72d0*/  F2FP.F16.E5M2.UNPACK_B R0, R153.H1 ;  /* 0x00000099ff00723e */ /* 0x000fe200030004ff */
[--C-:B------:R-:W-:Y:S02]  /*72e0*/  HADD2.F32 R98, -RZ, R3.reuse.H0_H0 ;  /* 0x20000003ff627230 */ /* 0x100fe40000004100 */
[----:B------:R-:W-:Y:S01]  /*72f0*/  HADD2.F32 R93, -RZ, R3.H1_H1 ;  /* 0x30000003ff5d7230 */ /* 0x000fe20000004100 */
[----:B------:R-:W-:Y:S01]  /*7300*/  F2FP.F16.E5M2.UNPACK_B R3, R152.H1 ;  /* 0x00000098ff03723e */ /* 0x000fe200030004ff */
[--C-:B------:R-:W-:Y:S02]  /*7310*/  HADD2.F32 R106, -RZ, R0.reuse.H0_H0 ;  /* 0x20000000ff6a7230 */ /* 0x100fe40000004100 */
[----:B------:R-:W-:Y:S01]  /*7320*/  HADD2.F32 R101, -RZ, R0.H1_H1 ;  /* 0x30000000ff657230 */ /* 0x000fe20000004100 */
[-C--:B------:R-:W-:Y:S01]  /*7330*/  F2FP.F16.E5M2.UNPACK_B R0, R154.reuse.H1 ;  /* 0x0000009aff00723e */ /* 0x080fe200030004ff */
[--C-:B------:R-:W-:Y:S02]  /*7340*/  HADD2.F32 R104, -RZ, R4.reuse.H0_H0 ;  /* 0x20000004ff687230 */ /* 0x100fe40000004100 */
[----:B------:R-:W-:Y:S01]  /*7350*/  HADD2.F32 R99, -RZ, R4.H1_H1 ;  /* 0x30000004ff637230 */ /* 0x000fe20000004100 */
[----:B------:R-:W-:Y:S01]  /*7360*/  F2FP.F16.E5M2.UNPACK_B R4, R155 ;  /* 0x0000009bff04723e */ /* 0x000fe200020004ff */
[--C-:B------:R-:W-:Y:S02]  /*7370*/  HADD2.F32 R102, -RZ, R3.reuse.H0_H0 ;  /* 0x20000003ff667230 */ /* 0x100fe40000004100 */
[----:B------:R-:W-:Y:S01]  /*7380*/  HADD2.F32 R97, -RZ, R3.H1_H1 ;  /* 0x30000003ff617230 */ /* 0x000fe20000004100 */
[----:B------:R-:W-:Y:S01]  /*7390*/  F2FP.F16.E5M2.UNPACK_B R3, R154 ;  /* 0x0000009aff03723e */ /* 0x000fe200020004ff */
[--C-:B------:R-:W-:Y:S02]  /*73a0*/  HADD2.F32 R110, -RZ, R0.reuse.H0_H0 ;  /* 0x20000000ff6e7230 */ /* 0x100fe40000004100 */
[----:B------:R-:W-:Y:S01]  /*73b0*/  HADD2.F32 R105, -RZ, R0.H1_H1 ;  /* 0x30000000ff697230 */ /* 0x000fe20000004100 */
[-C--:B------:R-:W-:Y:S01]  /*73c0*/  F2FP.F16.E5M2.UNPACK_B R0, R156.reuse ;  /* 0x0000009cff00723e */ /* 0x080fe200020004ff */
[--C-:B------:R-:W-:Y:S02]  /*73d0*/  HADD2.F32 R112, -RZ, R4.reuse.H0_H0 ;  /* 0x20000004ff707230 */ /* 0x100fe40000004100 */
[----:B------:R-:W-:Y:S01]  /*73e0*/  HADD2.F32 R107, -RZ, R4.H1_H1 ;  /* 0x30000004ff6b7230 */ /* 0x000fe20000004100 */
[----:B------:R-:W-:Y:S01]  /*73f0*/  F2FP.F16.E5M2.UNPACK_B R4, R157 ;  /* 0x0000009dff04723e */ /* 0x000fe200020004ff */
[--C-:B------:R-:W-:Y:S02]  /*7400*/  HADD2.F32 R108, -RZ, R3.reuse.H0_H0 ;  /* 0x20000003ff6c7230 */ /* 0x100fe40000004100 */
[----:B------:R-:W-:Y:S01]  /*7410*/  HADD2.F32 R103, -RZ, R3.H1_H1 ;  /* 0x30000003ff677230 */ /* 0x000fe20000004100 */
[----:B------:R-:W-:Y:S01]  /*7420*/  F2FP.F16.E5M2.UNPACK_B R3, R155.H1 ;  /* 0x0000009bff03723e */ /* 0x000fe200030004ff */
[--C-:B------:R-:W-:Y:S02]  /*7430*/  HADD2.F32 R116, -RZ, R0.reuse.H0_H0 ;  /* 0x20000000ff747230 */ /* 0x100fe40000004100 */
[----:B------:R-:W-:Y:S01]  /*7440*/  HADD2.F32 R111, -RZ, R0.H1_H1 ;  /* 0x30000000ff6f7230 */ /* 0x000fe20000004100 */
[----:B------:R-:W-:Y:S01]  /*7450*/  F2FP.F16.E5M2.UNPACK_B R0, R156.H1 ;  /* 0x0000009cff00723e */ /* 0x000fe200030004ff */
[--C-:B------:R-:W-:Y:S02]  /*7460*/  HADD2.F32 R120, -RZ, R4.reuse.H0_H0 ;  /* 0x20000004ff787230 */ /* 0x100fe40000004100 */
[----:B------:R-:W-:Y:S02]  /*7470*/  HADD2.F32 R115, -RZ, R4.H1_H1 ;  /* 0x30000004ff737230 */ /* 0x000fe40000004100 */
[--C-:B------:R-:W-:Y:S01]  /*7480*/  HADD2.F32 R114, -RZ, R3.reuse.H0_H0 ;  /* 0x20000003ff727230 */ /* 0x100fe20000004100 */
[----:B------:R-:W1:Y:S01]  /*7490*/  LDTM.x64 R4, tmem[UR4+0x40] ;  /* 0x00004004000479ee */ /* 0x000e620008340000 */
[----:B------:R-:W-:Y:S01]  /*74a0*/  HADD2.F32 R109, -RZ, R3.H1_H1 ;  /* 0x30000003ff6d7230 */ /* 0x000fe20000004100 */
[----:B------:R-:W-:Y:S01]  /*74b0*/  F2FP.F16.E5M2.UNPACK_B R3, R157.H1 ;  /* 0x0000009dff03723e */ /* 0x000fe200030004ff */
        /* <DEDUP_REMOVED lines=14> */
[----:B------:R-:W-:Y:S01]  /*75a0*/  F2FP.F16.E5M2.UNPACK_B R0, R160.H1 ;  /* 0x000000a0ff00723e */ /* 0x000fe200030004ff */
[--C-:B------:R-:W-:Y:S02]  /*75b0*/  HADD2.F32 R132, -RZ, R3.reuse.H0_H0 ;  /* 0x20000003ff847230 */ /* 0x100fe40000004100 */
[C---:B-1----:R-:W-:Y:S01]  /*75c0*/  FMUL R7, R78.reuse, R7 ;  /* 0x000000074e077220 */ /* 0x042fe20000400000 */
        /* <DEDUP_REMOVED lines=10> */
[C---:B------:R-:W-:Y:S01]  /*7670*/  FMUL R0, R78.reuse, R4 ;  /* 0x000000044e007220 */ /* 0x040fe20000400000 */
[--C-:B------:R-:W-:Y:S01]  /*7680*/  HADD2.F32 R140, -RZ, R135.reuse.H0_H0 ;  /* 0x20000087ff8c7230 */ /* 0x100fe20000004100 */
[----:B------:R-:W-:Y:S01]  /*7690*/  F2FP.F16.E5M2.UNPACK_B R4, R163 ;  /* 0x000000a3ff04723e */ /* 0x000fe200020004ff */
[----:B------:R-:W-:Y:S02]  /*76a0*/  HADD2.F32 R135, -RZ, R135.H1_H1 ;  /* 0x30000087ff877230 */ /* 0x000fe40000004100 */
[C---:B------:R-:W-:Y:S01]  /*76b0*/  FFMA R0, R81.reuse, R2, R0 ;  /* 0x0000000251007223 */ /* 0x040fe20000000000 */
[C---:B------:R-:W-:Y:S01]  /*76c0*/  FMUL R2, R78.reuse, R5 ;  /* 0x000000054e027220 */ /* 0x040fe20000400000 */
[--C-:B------:R-:W-:Y:S01]  /*76d0*/  HADD2.F32 R142, -RZ, R3.reuse.H0_H0 ;  /* 0x20000003ff8e7230 */ /* 0x100fe20000004100 */
[----:B------:R-:W-:Y:S01]  /*76e0*/  F2FP.F16.E5M2.UNPACK_B R5, R163.H1 ;  /* 0x000000a3ff05723e */ /* 0x000fe200030004ff */
[----:B------:R-:W-:Y:S02]  /*76f0*/  HADD2.F32 R137, -RZ, R3.H1_H1 ;  /* 0x30000003ff897230 */ /* 0x000fe40000004100 */
[C---:B------:R-:W-:Y:S01]  /*7700*/  FFMA R2, R81.reuse, R82, R2 ;  /* 0x0000005251027223 */ /* 0x040fe20000000002 */
[--C-:B------:R-:W-:Y:S02]  /*7710*/  HADD2.F32 R82, -RZ, R4.reuse.H0_H0 ;  /* 0x20000004ff527230 */ /* 0x100fe40000004100 */
[C---:B------:R-:W-:Y:S01]  /*7720*/  FMUL R3, R78.reuse, R6 ;  /* 0x000000064e037220 */ /* 0x040fe20000400000 */
[----:B------:R-:W-:Y:S02]  /*7730*/  HADD2.F32 R139, -RZ, R4.H1_H1 ;  /* 0x30000004ff8b7230 */ /* 0x000fe40000004100 */
[C---:B------:R-:W-:Y:S01]  /*7740*/  FMUL R4, R78.reuse, R9 ;  /* 0x000000094e047220 */ /* 0x040fe20000400000 */
[--C-:B------:R-:W-:Y:S02]  /*7750*/  HADD2.F32 R141, -RZ, R5.reuse.H1_H1 ;  /* 0x30000005ff8d7230 */ /* 0x100fe40000004100 */
[C---:B------:R-:W-:Y:S01]  /*7760*/  FFMA R3, R81.reuse, R84, R3 ;  /* 0x0000005451037223 */ /* 0x040fe20000000003 */
[----:B------:R-:W-:Y:S01]  /*7770*/  FFMA R7, R81, R86, R7 ;  /* 0x0000005651077223 */ /* 0x000fe20000000007 */
[----:B------:R-:W-:Y:S02]  /*7780*/  HADD2.F32 R84, -RZ, R5.H0_H0 ;  /* 0x20000005ff547230 */ /* 0x000fe40000004100 */
[C---:B------:R-:W-:Y:S01]  /*7790*/  FMUL R5, R78.reuse, R10 ;  /* 0x0000000a4e057220 */ /* 0x040fe20000400000 */
[C---:B------:R-:W-:Y:S01]  /*77a0*/  FMUL R6, R78.reuse, R11 ;  /* 0x0000000b4e067220 */ /* 0x040fe20000400000 */
[C---:B------:R-:W-:Y:S01]  /*77b0*/  FMUL R11, R78.reuse, R16 ;  /* 0x000000104e0b7220 */ /* 0x040fe20000400000 */
[----:B------:R-:W-:Y:S01]  /*77c0*/  F2FP.SATFINITE.E5M2.F32.PACK_AB_MERGE_C R143, R7, R3, RZ ;  /* 0x00000003078f723e */ /* 0x000fe200048060ff */
[C---:B------:R-:W-:Y:S01]  /*77d0*/  FMUL R3, R78.reuse, R8 ;  /* 0x000000084e037220 */ /* 0x040fe20000400000 */
[C---:B------:R-:W-:Y:S01]  /*77e0*/  FMUL R7, R78.reuse, R12 ;  /* 0x0000000c4e077220 */ /* 0x040fe20000400000 */
[C---:B------:R-:W-:Y:S01]  /*77f0*/  FMUL R8, R78.reuse, R13 ;  /* 0x0000000d4e087220 */ /* 0x040fe20000400000 */
[C---:B------:R-:W-:Y:S01]  /*7800*/  FMUL R12, R78.reuse, R17 ;  /* 0x000000114e0c7220 */ /* 0x040fe20000400000 */
[C---:B------:R-:W-:Y:S01]  /*7810*/  FFMA R3, R81.reuse, R88, R3 ;  /* 0x0000005851037223 */ /* 0x040fe20000000003 */
[C---:B------:R-:W-:Y:S01]  /*7820*/  FFMA R4, R81.reuse, R83, R4 ;  /* 0x0000005351047223 */ /* 0x040fe20000000004 */
[C---:B------:R-:W-:Y:S01]  /*7830*/  FFMA R5, R81.reuse, R90, R5 ;  /* 0x0000005a51057223 */ /* 0x040fe20000000005 */
[C---:B------:R-:W-:Y:S01]  /*7840*/  FFMA R6, R81.reuse, R85, R6 ;  /* 0x0000005551067223 */ /* 0x040fe20000000006 */
[C---:B------:R-:W-:Y:S01]  /*7850*/  FFMA R7, R81.reuse, R92, R7 ;  /* 0x0000005c51077223 */ /* 0x040fe20000000007 */
[C---:B------:R-:W-:Y:S01]  /*7860*/  FFMA R8, R81.reuse, R87, R8 ;  /* 0x0000005751087223 */ /* 0x040fe20000000008 */
[C---:B------:R-:W-:Y:S01]  /*7870*/  FMUL R16, R78.reuse, R21 ;  /* 0x000000154e107220 */ /* 0x040fe20000400000 */
[----:B------:R-:W-:Y:S01]  /*7880*/  FMUL R9, R78, R14 ;  /* 0x0000000e4e097220 */ /* 0x000fe20000400000 */
[----:B------:R-:W-:Y:S01]  /*7890*/  F2FP.SATFINITE.E5M2.F32.PACK_AB_MERGE_C R5, R6, R5, RZ ;  /* 0x000000050605723e */ /* 0x000fe200048060ff */
[C---:B------:R-:W-:Y:S01]  /*78a0*/  FMUL R10, R78.reuse, R15 ;  /* 0x0000000f4e0a7220 */ /* 0x040fe20000400000 */
[C---:B------:R-:W-:Y:S01]  /*78b0*/  FMUL R15, R78.reuse, R20 ;  /* 0x000000144e0f7220 */ /* 0x040fe20000400000 */
[C---:B------:R-:W-:Y:S01]  /*78c0*/  FFMA R9, R81.reuse, R94, R9 ;  /* 0x0000005e51097223 */ /* 0x040fe20000000009 */
[C---:B------:R-:W-:Y:S01]  /*78d0*/  FMUL R20, R78.reuse, R25 ;  /* 0x000000194e147220 */ /* 0x040fe20000400000 */
[C---:B------:R-:W-:Y:S01]  /*78e0*/  FFMA R10, R81.reuse, R89, R10 ;  /* 0x00000059510a7223 */ /* 0x040fe2000000000a */
[C---:B------:R-:W-:Y:S01]  /*78f0*/  FFMA R11, R81.reuse, R96, R11 ;  /* 0x00000060510b7223 */ /* 0x040fe2000000000b */
[C---:B------:R-:W-:Y:S01]  /*7900*/  FFMA R12, R81.reuse, R91, R12 ;  /* 0x0000005b510c7223 */ /* 0x040fe2000000000c */
[C---:B------:R-:W-:Y:S01]  /*7910*/  FMUL R13, R78.reuse, R18 ;  /* 0x000000124e0d7220 */ /* 0x040fe20000400000 */
[----:B------:R-:W-:Y:S01]  /*7920*/  FMUL R14, R78, R19 ;  /* 0x000000134e0e7220 */ /* 0x000fe20000400000 */
[----:B------:R-:W-:Y:S01]  /*7930*/  F2FP.SATFINITE.E5M2.F32.PACK_AB_MERGE_C R9, R10, R9, RZ ;  /* 0x000000090a09723e */ /* 0x000fe200048060ff */
[C---:B------:R-:W-:Y:S01]  /*7940*/  FMUL R19, R78.reuse, R24 ;  /* 0x000000184e137220 */ /* 0x040fe20000400000 */
        /* <DEDUP_REMOVED lines=17> */
[----:B------:R-:W-:Y:S01]  /*7a60*/  FMUL R27, R78, R32 ;  /* 0x000000204e1b7220 */ /* 0x000fe20000400000 */
[C---:B------:R-:W-:Y:S01]  /*7a70*/  FFMA R21, R81.reuse, R106, R21 ;  /* 0x0000006a51157223 */ /* 0x040fe20000000015 */
[C---:B------:R-:W-:Y:S01]  /*7a80*/  FFMA R22, R81.reuse, R101, R22 ;  /* 0x0000006551167223 */ /* 0x040fe20000000016 */
[----:B------:R-:W-:Y:S01]  /*7a90*/  F2FP.SATFINITE.E5M2.F32.PACK_AB_MERGE_C R16, R16, R15, R17 ;  /* 0x0000000f1010723e */ /* 0x000fe20004806011 */
[C---:B------:R-:W-:Y:S01]  /*7aa0*/  FFMA R23, R81.reuse, R108, R23 ;  /* 0x0000006c51177223 */ /* 0x040fe20000000017 */
[C---:B------:R-:W-:Y:S01]  /*7ab0*/  FFMA R24, R81.reuse, R103, R24 ;  /* 0x0000006751187223 */ /* 0x040fe20000000018 */
[----:B------:R-:W-:Y:S01]  /*7ac0*/  FMUL R32, R78, R37 ;  /* 0x000000254e207220 */ /* 0x000fe20000400000 */
[----:B------:R-:W-:Y:S01]  /*7ad0*/  F2FP.SATFINITE.E5M2.F32.PACK_AB_MERGE_C R21, R22, R21, RZ ;  /* 0x000000151615723e */ /* 0x000fe200048060ff */
[C---:B------:R-:W-:Y:S01]  /*7ae0*/  FMUL R25, R78.reuse, R30 ;  /* 0x0000001e4e197220 */ /* 0x040fe20000400000 */
[C---:B------:R-:W-:Y:S01]  /*7af0*/  FMUL R26, R78.reuse, R31 ;  /* 0x0000001f4e1a7220 */ /* 0x040fe20000400000 */
[----:B------:R-:W-:Y:S01]  /*7b00*/  FMUL R31, R78, R36 ;  /* 0x000000244e1f7220 */ /* 0x000fe20000400000 */
[----:B------:R-:W-:Y:S01]  /*7b10*/  F2FP.SATFINITE.E5M2.F32.PACK_AB_MERGE_C R17, R20, R19, R21 ;  /* 0x000000131411723e */ /* 0x000fe20004806015 */
        /* <DEDUP_REMOVED lines=8> */
[----:B------:R-:W-:Y:S01]  /*7ba0*/  FMUL R35, R78, R40 ;  /* 0x000000284e237220 */ /* 0x000fe20000400000 */
[C---:B------:R-:W-:Y:S01]  /*7bb0*/  FFMA R29, R81.reuse, R114, R29 ;  /* 0x00000072511d7223 */ /* 0x040fe2000000001d */
[----:B------:R-:W-:Y:S01]  /*7bc0*/  F2FP.SATFINITE.E5M2.F32.PACK_AB_MERGE_C R18, R24, R23, R18 ;  /* 0x000000171812723e */ /* 0x000fe20004806012 */
        /* <DEDUP_REMOVED lines=22> */
[C---:B------:R-:W-:Y:S01]  /*7d30*/  FMUL R41, R78.reuse, R46 ;  /* 0x0000002e4e297220 */ /* 0x040fe20000400000 */
[C---:B------:R-:W-:Y:S01]  /*7d40*/  FMUL R42, R78.reuse, R47 ;  /* 0x0000002f4e2a7220 */ /* 0x040fe20000400000 */
[C---:B------:R-:W-:Y:S01]  /*7d50*/  FFMA R40, R81.reuse, R119, R40 ;  /* 0x0000007751287223 */ /* 0x040fe20000000028 */
[--C-:B------:R-:W-:Y:S02]  /*7d60*/  HADD2.F32 R130, -RZ, R125.reuse.H0_H0 ;  /* 0x2000007dff827230 */ /* 0x100fe40000004100 */
[C---:B------:R-:W-:Y:S01]  /*7d70*/  FFMA R41, R81.reuse, R126, R41 ;  /* 0x0000007e51297223 */ /* 0x040fe20000000029 */
[----:B------:R-:W-:Y:S02]  /*7d80*/  HADD2.F32 R125, -RZ, R125.H1_H1 ;  /* 0x3000007dff7d7230 */ /* 0x000fe40000004100 */
[C---:B------:R-:W-:Y:S01]  /*7d90*/  FMUL R45, R78.reuse, R50 ;  /* 0x000000324e2d7220 */ /* 0x040fe20000400000 */
[C---:B------:R-:W-:Y:S01]  /*7da0*/  FFMA R42, R81.reuse, R121, R42 ;  /* 0x00000079512a7223 */ /* 0x040fe2000000002a */
[C---:B------:R-:W-:Y:S01]  /*7db0*/  FMUL R46, R78.reuse, R51 ;  /* 0x000000334e2e7220 */ /* 0x040fe20000400000 */
[C---:B------:R-:W-:Y:S01]  /*7dc0*/  FFMA R43, R81.reuse, R128, R43 ;  /* 0x00000080512b7223 */ /* 0x040fe2000000002b */
[C---:B------:R-:W-:Y:S01]  /*7dd0*/  FMUL R47, R78.reuse, R52 ;  /* 0x000000344e2f7220 */ /* 0x040fe20000400000 */
        /* <DEDUP_REMOVED lines=10> */
[C---:B------:R-:W-:Y:S01]  /*7e80*/  FFMA R45, R81.reuse, R130, R45 ;  /* 0x00000082512d7223 */ /* 0x040fe2000000002d */
[C---:B------:R-:W-:Y:S01]  /*7e90*/  FMUL R59, R78.reuse, R64 ;  /* 0x000000404e3b7220 */ /* 0x040fe20000400000 */
[C---:B------:R-:W-:Y:S01]  /*7ea0*/  FMUL R60, R78.reuse, R65 ;  /* 0x000000414e3c7220 */ /* 0x040fe20000400000 */
[C---:B------:R-:W-:Y:S01]  /*7eb0*/  FMUL R61, R78.reuse, R66 ;  /* 0x000000424e3d7220 */ /* 0x040fe20000400000 */
[----:B------:R-:W-:Y:S01]  /*7ec0*/  FMUL R62, R78, R67 ;  /* 0x000000434e3e7220 */ /* 0x000fe20000400000 */
[C---:B------:R-:W-:Y:S01]  /*7ed0*/  FFMA R46, R81.reuse, R125, R46 ;  /* 0x0000007d512e7223 */ /* 0x040fe2000000002e */
[----:B------:R-:W-:Y:S01]  /*7ee0*/  F2FP.SATFINITE.E5M2.F32.PACK_AB_MERGE_C R64, R2, R0, R143 ;  /* 0x000000000240723e */ /* 0x000fe2000480608f */
[C---:B------:R-:W-:Y:S01]  /*7ef0*/  FFMA R47, R81.reuse, R132, R47 ;  /* 0x00000084512f7223 */ /* 0x040fe2000000002f */
[----:B------:R-:W-:Y:S01]  /*7f00*/  F2FP.SATFINITE.E5M2.F32.PACK_AB_MERGE_C R65, R4, R3, R5 ;  /* 0x000000030441723e */ /* 0x000fe20004806005 */
[C---:B------:R-:W-:Y:S01]  /*7f10*/  FFMA R48, R81.reuse, R127, R48 ;  /* 0x0000007f51307223 */ /* 0x040fe20000000030 */
[----:B------:R-:W-:Y:S01]  /*7f20*/  F2FP.SATFINITE.E5M2.F32.PACK_AB_MERGE_C R66, R8, R7, R9 ;  /* 0x000000070842723e */ /* 0x000fe20004806009 */
[C---:B------:R-:W-:Y:S01]  /*7f30*/  FFMA R49, R81.reuse, R134, R49 ;  /* 0x0000008651317223 */ /* 0x040fe20000000031 */
[----:B------:R-:W-:Y:S01]  /*7f40*/  F2FP.SATFINITE.E5M2.F32.PACK_AB_MERGE_C R67, R12, R11, R13 ;  /* 0x0000000b0c43723e */ /* 0x000fe2000480600d */
[----:B------:R-:W-:Y:S01]  /*7f50*/  FMUL R53, R78, R58 ;  /* 0x0000003a4e357220 */ /* 0x000fe20000400000 */
[C---:B------:R-:W-:Y:S01]  /*7f60*/  FFMA R50, R81.reuse, R129, R50 ;  /* 0x0000008151327223 */ /* 0x040fe20000000032 */
[C---:B------:R-:W-:Y:S01]  /*7f70*/  FFMA R51, R81.reuse, R136, R51 ;  /* 0x0000008851337223 */ /* 0x040fe20000000033 */
[C---:B------:R-:W-:Y:S01]  /*7f80*/  FFMA R52, R81.reuse, R131, R52 ;  /* 0x0000008351347223 */ /* 0x040fe20000000034 */
[----:B------:R1:W-:Y:S01]  /*7f90*/  STS.128 [R172+UR49+0xa200], R64 ;  /* 0x00a20040ac007988 */ /* 0x0003e20008000c31 */
[C---:B------:R-:W-:Y:S01]  /*7fa0*/  FFMA R53, R81.reuse, R138, R53 ;  /* 0x0000008a51357223 */ /* 0x040fe20000000035 */
[----:B------:R-:W-:Y:S01]  /*7fb0*/  F2FP.SATFINITE.E5M2.F32.PACK_AB_MERGE_C R37, R38, R37, RZ ;  /* 0x000000252625723e */ /* 0x000fe200048060ff */
[C---:B------:R-:W-:Y:S01]  /*7fc0*/  FFMA R54, R81.reuse, R133, R54 ;  /* 0x0000008551367223 */ /* 0x040fe20000000036 */
[----:B------:R-:W-:Y:S01]  /*7fd0*/  FMUL R58, R78, R63 ;  /* 0x0000003f4e3a7220 */ /* 0x000fe20000400000 */
[C---:B------:R-:W-:Y:S01]  /*7fe0*/  FFMA R55, R81.reuse, R140, R55 ;  /* 0x0000008c51377223 */ /* 0x040fe20000000037 */
[C---:B------:R-:W-:Y:S01]  /*7ff0*/  FFMA R56, R81.reuse, R135, R56 ;  /* 0x0000008751387223 */ /* 0x040fe20000000038 */
[C---:B------:R-:W-:Y:S01]  /*8000*/  FFMA R57, R81.reuse, R142, R57 ;  /* 0x0000008e51397223 */ /* 0x040fe20000000039 */
[----:B------:R1:W-:Y:S01]  /*8010*/  STS.128 [R192+0xa010], R16 ;  /* 0x00a01010c0007388 */ /* 0x0003e20000000c00 */
[----:B------:R-:W-:Y:S01]  /*8020*/  F2FP.SATFINITE.E5M2.F32.PACK_AB_MERGE_C R33, R36, R35, R37 ;  /* 0x000000232421723e */ /* 0x000fe20004806025 */
[C---:B------:R-:W-:Y:S01]  /*8030*/  FFMA R58, R81.reuse, R137, R58 ;  /* 0x00000089513a7223 */ /* 0x040fe2000000003a */
[----:B------:R-:W-:Y:S01]  /*8040*/  F2FP.SATFINITE.E5M2.F32.PACK_AB_MERGE_C R34, R42, R41, RZ ;  /* 0x000000292a22723e */ /* 0x000fe200048060ff */
[C---:B------:R-:W-:Y:S01]  /*8050*/  FFMA R59, R81.reuse, R82, R59 ;  /* 0x00000052513b7223 */ /* 0x040fe2000000003b */
[----:B------:R-:W-:Y:S01]  /*8060*/  F2FP.SATFINITE.E5M2.F32.PACK_AB_MERGE_C R35, R46, R45, RZ ;  /* 0x0000002d2e23723e */ /* 0x000fe200048060ff */
        /* <DEDUP_REMOVED lines=25> */
[----:B------:R-:W-:Y:S02]  /*8200*/  UIADD3 UR8, UP0, UPT, UR52, 0x680, URZ ;  /* 0x0000068034087890 */ /* 0x000fe4000ff1e0ff */
[----:B------:R-:W-:Y:S02]  /*8210*/  UIADD3 UR5, UPT, UPT, UR41, 0x40, URZ ;  /* 0x0000004029057890 */ /* 0x000fe4000fffe0ff */
[----:B------:R-:W-:Y:S02]  /*8220*/  UIADD3 UR4, UPT, UPT, UR49, 0xa200, URZ ;  /* 0x0000a20031047890 */ /* 0x000fe4000fffe0ff */
[----:B------:R-:W-:Y:S01]  /*8230*/  UIADD3.X UR9, UPT, UPT, URZ, UR53, URZ, UP0, !UPT ;  /* 0x00000035ff097290 */ /* 0x000fe200087fe4ff */
[----:B------:R-:W-:Y:S01]  /*8240*/  UMOV UR6, UR42 ;  /* 0x0000002a00067c82 */ /* 0x000fe20008000000 */
[----:B------:R-:W-:Y:S07]  /*8250*/  UMOV UR7, UR36 ;  /* 0x0000002400077c82 */ /* 0x000fee0008000000 */
[----:B------:R2:W-:Y:S01]  /*8260*/  UTMASTG.3D [UR4], [UR8] ;  /* 0x00000004080073b5 */ /* 0x0005e20008010000 */
[----:B------:R0:W-:Y:S01]  /*8270*/  UTMACMDFLUSH ;  /* 0x00000000000079b7 */ /* 0x0001e20000000000 */
[----:B--2---:R-:W-:Y:S04]  /*8280*/  DEPBAR.LE SB0, 0x1 ;  /* 0x000080400000791a */ /* 0x004fe80000000000 */
.L_x_108:
[----:B------:R-:W-:Y:S05]  /*8290*/  BSYNC.RECONVERGENT B0 ;  /* 0x0000000000007941 */ /* 0x000fea0003800200 */
.L_x_107:
        /* <DEDUP_REMOVED lines=16> */
.L_x_112:
[----:B------:R-:W-:Y:S05]  /*83a0*/  BSYNC B0 ;  /* 0x0000000000007941 */ /* 0x000fea0003800000 */
.L_x_111:
        /* <DEDUP_REMOVED lines=20> */
.L_x_110:
[----:B------:R-:W-:Y:S05]  /*84f0*/  BSYNC B1 ;  /* 0x0000000000017941 */ /* 0x000fea0003800000 */
.L_x_109:
[----:B--2---:R-:W-:Y:S01]  /*8500*/  VIADD R0, R80, 0x80 ;  /* 0x0000008050007836 */ /* 0x004fe20000000000 */
        /* <DEDUP_REMOVED lines=10> */
[----:B------:R-:W5:Y:S01]  /*85b0*/  LDCU.64 UR6, c[0x4][0x80] ;  /* 0x01001000ff0677ac */ /* 0x000f620008000a00 */
[----:B------:R-:W1:Y:S01]  /*85c0*/  LDC.64 R2, c[0x4][R3] ;  /* 0x0100000003027b82 */ /* 0x000e620000000a00 */
[----:B------:R-:W3:Y:S01]  /*85d0*/  LDCU.64 UR4, c[0x4][0x18] ;  /* 0x01000300ff0477ac */ /* 0x000ee20008000a00 */
[----:B--2---:R-:W-:Y:S01]  /*85e0*/  MOV R5, UR9 ;  /* 0x0000000900057c02 */ /* 0x004fe20008000f00 */
[----:B------:R-:W-:Y:S01]  /*85f0*/  IMAD.U32 R4, RZ, RZ, UR8 ;  /* 0x00000008ff047e24 */ /* 0x000fe2000f8e00ff */
[----:B-----5:R-:W-:Y:S01]  /*8600*/  MOV R7, UR7 ;  /* 0x0000000700077c02 */ /* 0x020fe20008000f00 */
[----:B------:R-:W-:Y:S01]  /*8610*/  IMAD.U32 R6, RZ, RZ, UR6 ;  /* 0x00000006ff067e24 */ /* 0x000fe2000f8e00ff */
[----:B---3--:R-:W-:Y:S01]  /*8620*/  MOV R11, UR5 ;  /* 0x00000005000b7c02 */ /* 0x008fe20008000f00 */
[----:B------:R-:W-:Y:S02]  /*8630*/  IMAD.U32 R10, RZ, RZ, UR4 ;  /* 0x00000004ff0a7e24 */ /* 0x000fe4000f8e00ff */
[----:B------:R-:W-:Y:S07]  /*8640*/  LEPC R20, `(.L_x_115) ;  /* 0x000000001014794e */ /* 0x000fee0000000000 */
[----:B-1--4-:R-:W-:Y:S05]  /*8650*/  CALL.ABS.NOINC R2 ;  /* 0x0000000002007343 */ /* 0x012fea0003c00000 */
.L_x_115:
[----:B------:R-:W-:Y:S05]  /*8660*/  BSYNC.RECONVERGENT B6 ;  /* 0x0000000000067941 */ /* 0x000fea0003800200 */
.L_x_114:
[----:B---3--:R-:W-:Y:S01]  /*8670*/  F2FP.F16.E5M2.UNPACK_B R4, R149 ;  /* 0x00000095ff04723e */ /* 0x008fe200020004ff */
        /* <DEDUP_REMOVED lines=13> */
[----:B----4-:R-:W-:Y:S01]  /*8750*/  F2FP.F16.E5M2.UNPACK_B R125, R159.H1 ;  /* 0x0000009fff7d723e */ /* 0x010fe200030004ff */
        /* <DEDUP_REMOVED lines=262> */
[----:B------:R-:W-:Y:S02]  /*97c0*/  UIADD3 UR8, UP0, UPT, UR52, 0x680, URZ ;  /* 0x0000068034087890 */ /* 0x000fe4000ff1e0ff */
[----:B------:R-:W-:Y:S02]  /*97d0*/  UIADD3 UR5, UPT, UPT, UR41, 0x80, URZ ;  /* 0x0000008029057890 */ /* 0x000fe4000fffe0ff */
[----:B------:R-:W-:Y:S01]  /*97e0*/  MOV R188, UR10 ;  /* 0x0000000a00bc7c02 */ /* 0x000fe20008000f00 */
[----:B------:R-:W-:Y:S01]  /*97f0*/  UIADD3.X UR9, UPT, UPT, URZ, UR53, URZ, UP0, !UPT ;  /* 0x00000035ff097290 */ /* 0x000fe200087fe4ff */
[----:B------:R-:W-:Y:S02]  /*9800*/  UMOV UR6, UR42 ;  /* 0x0000002a00067c82 */ /* 0x000fe40008000000 */
[----:B------:R-:W-:Y:S01]  /*9810*/  R2UR UR4, R188 ;  /* 0x00000000bc0472ca */ /* 0x000fe200000e0000 */
[----:B------:R-:W-:Y:S11]  /*9820*/  UMOV UR7, UR36 ;  /* 0x0000002400077c82 */ /* 0x000ff60008000000 */
[----:B------:R-:W-:Y:S01]  /*9830*/  @!UPT UIADD3 URZ, UPT, UPT, URZ, URZ, URZ ;  /* 0x000000fffffff290 */ /* 0x000fe2000fffe0ff */
[----:B------:R2:W-:Y:S01]  /*9840*/  UTMASTG.3D [UR4], [UR8] ;  /* 0x00000004080073b5 */ /* 0x0005e20008010000 */
[----:B------:R0:W-:Y:S01]  /*9850*/  UTMACMDFLUSH ;  /* 0x00000000000079b7 */ /* 0x0001e20000000000 */
[----:B--2---:R-:W-:Y:S04]  /*9860*/  DEPBAR.LE SB0, 0x1 ;  /* 0x000080400000791a */ /* 0x004fe80000000000 */
.L_x_117:
[----:B------:R-:W-:Y:S05]  /*9870*/  BSYNC.RECONVERGENT B0 ;  /* 0x0000000000007941 */ /* 0x000fea0003800200 */
.L_x_116:
        /* <DEDUP_REMOVED lines=16> */
.L_x_121:
[----:B------:R-:W-:Y:S05]  /*9980*/  BSYNC B0 ;  /* 0x0000000000007941 */ /* 0x000fea0003800000 */
.L_x_120:
        /* <DEDUP_REMOVED lines=20> */
.L_x_119:
[----:B------:R-:W-:Y:S05]  /*9ad0*/  BSYNC B1 ;  /* 0x0000000000017941 */ /* 0x000fea0003800000 */
.L_x_118:
[----:B--2---:R-:W-:Y:S05]  /*9ae0*/  VIADD R0, R80, 0xc0 ;  /* 0x000000c050007836 */ /* 0x004fea0000000000 */
        /* <DEDUP_REMOVED lines=20> */
.L_x_123:
[----:B------:R-:W-:Y:S01]  /*9c30*/  ISETP.NE.AND P0, PT, R189, RZ, PT ;  /* 0x000000ffbd00720c */ /* 0x000fe20003f05270 */
[----:B------:R-:W-:Y:S05]  /*9c40*/  WARPSYNC.ALL ;  /* 0x0000000000007948 */ /* 0x000fea0003800000 */
[----:B------:R-:W-:Y:S01]  /*9c50*/  R2UR UR4, R80 ;  /* 0x00000000500472ca */ /* 0x000fe200000e0000 */
[----:B------:R-:W-:Y:S01]  /*9c60*/  BSSY.RECONVERGENT B0, `(.L_x_124) ;  /* 0x000011d000007945 */ /* 0x000fe20003800200 */
[----:B---3--:R-:W-:Y:S02]  /*9c70*/  F2FP.F16.E5M2.UNPACK_B R11, R149 ;  /* 0x00000095ff0b723e */ /* 0x008fe400020004ff */
[----:B------:R-:W-:Y:S02]  /*9c80*/  F2FP.F16.E5M2.UNPACK_B R10, R150 ;  /* 0x00000096ff0a723e */ /* 0x000fe400020004ff */
[----:B------:R-:W-:Y:S01]  /*9c90*/  F2FP.F16.E5M2.UNPACK_B R9, R151 ;  /* 0x00000097ff09723e */ /* 0x000fe200020004ff */
[--C-:B------:R-:W-:Y:S01]  /*9ca0*/  HADD2.F32 R83, -RZ, R11.reuse.H0_H0 ;  /* 0x2000000bff537230 */ /* 0x100fe20000004100 */
[----:B----4-:R-:W-:Y:S01]  /*9cb0*/  F2FP.F16.E5M2.UNPACK_B R8, R152 ;  /* 0x00000098ff08723e */ /* 0x010fe200020004ff */
[----:B------:R-:W-:Y:S01]  /*9cc0*/  HADD2.F32 R84, -RZ, R11.H1_H1 ;  /* 0x3000000bff547230 */ /* 0x000fe20000004100 */
[----:B------:R-:W-:Y:S01]  /*9cd0*/  F2FP.F16.E5M2.UNPACK_B R7, R153 ;  /* 0x00000099ff07723e */ /* 0x000fe200020004ff */
[--C-:B------:R-:W-:Y:S01]  /*9ce0*/  HADD2.F32 R87, -RZ, R10.reuse.H0_H0 ;  /* 0x2000000aff577230 */ /* 0x100fe20000004100 */
[----:B------:R-:W-:Y:S01]  /*9cf0*/  F2FP.F16.E5M2.UNPACK_B R6, R154 ;  /* 0x0000009aff06723e */ /* 0x000fe200020004ff */
[----:B------:R-:W-:Y:S01]  /*9d00*/  HADD2.F32 R88, -RZ, R10.H1_H1 ;  /* 0x3000000aff587230 */ /* 0x000fe20000004100 */
[----:B------:R-:W-:Y:S01]  /*9d10*/  F2FP.F16.E5M2.UNPACK_B R5, R155 ;  /* 0x0000009bff05723e */ /* 0x000fe200020004ff */
[--C-:B------:R-:W-:Y:S01]  /*9d20*/  HADD2.F32 R91, -RZ, R9.reuse.H0_H0 ;  /* 0x20000009ff5b7230 */ /* 0x100fe20000004100 */
[----:B-1----:R-:W-:Y:S01]  /*9d30*/  F2FP.F16.E5M2.UNPACK_B R4, R156 ;  /* 0x0000009cff04723e */ /* 0x002fe200020004ff */
[----:B------:R-:W-:Y:S01]  /*9d40*/  HADD2.F32 R92, -RZ, R9.H1_H1 ;  /* 0x30000009ff5c7230 */ /* 0x000fe20000004100 */
[-C--:B------:R-:W-:Y:S01]  /*9d50*/  F2FP.F16.E5M2.UNPACK_B R2, R148.reuse ;  /* 0x00000094ff02723e */ /* 0x080fe200020004ff */
[--C-:B------:R-:W-:Y:S01]  /*9d60*/  HADD2.F32 R95, -RZ, R8.reuse.H0_H0 ;  /* 0x20000008ff5f7230 */ /* 0x100fe20000004100 */
[----:B------:R-:W-:Y:S01]  /*9d70*/  F2FP.F16.E5M2.UNPACK_B R148, R148.H1 ;  /* 0x00000094ff94723e */ /* 0x000fe200030004ff */
[----:B------:R-:W-:Y:S01]  /*9d80*/  HADD2.F32 R97, -RZ, R8.H1_H1 ;  /* 0x30000008ff617230 */ /* 0x000fe20000004100 */
[----:B------:R-:W-:Y:S01]  /*9d90*/  F2FP.F16.E5M2.UNPACK_B R149, R149.H1 ;  /* 0x00000095ff95723e */ /* 0x000fe200030004ff */
[--C-:B------:R-:W-:Y:S01]  /*9da0*/  HADD2.F32 R98, -RZ, R7.reuse.H0_H0 ;  /* 0x20000007ff627230 */ /* 0x100fe20000004100 */
[----:B------:R-:W-:Y:S01]  /*9db0*/  F2FP.F16.E5M2.UNPACK_B R150, R150.H1 ;  /* 0x00000096ff96723e */ /* 0x000fe200030004ff */
[----:B------:R-:W-:Y:S01]  /*9dc0*/  HADD2.F32 R101, -RZ, R7.H1_H1 ;  /* 0x30000007ff657230 */ /* 0x000fe20000004100 */
[----:B------:R-:W-:Y:S01]  /*9dd0*/  F2FP.F16.E5M2.UNPACK_B R151, R151.H1 ;  /* 0x00000097ff97723e */ /* 0x000fe200030004ff */
[--C-:B------:R-:W-:Y:S01]  /*9de0*/  HADD2.F32 R102, -RZ, R6.reuse.H0_H0 ;  /* 0x20000006ff667230 */ /* 0x100fe20000004100 */
[----:B------:R-:W-:Y:S01]  /*9df0*/  F2FP.F16.E5M2.UNPACK_B R138, R163 ;  /* 0x000000a3ff8a723e */ /* 0x000fe200020004ff */
[----:B------:R-:W-:Y:S01]  /*9e00*/  HADD2.F32 R105, -RZ, R6.H1_H1 ;  /* 0x30000006ff697230 */ /* 0x000fe20000004100 */
[----:B------:R-:W-:Y:S01]  /*9e10*/  R2UR UR5, R193 ;  /* 0x00000000c10572ca */ /* 0x000fe200000e0000 */
[--C-:B------:R-:W-:Y:S01]  /*9e20*/  HADD2.F32 R106, -RZ, R5.reuse.H0_H0 ;  /* 0x20000005ff6a7230 */ /* 0x100fe20000004100 */
[----:B------:R-:W-:Y:S01]  /*9e30*/  F2FP.F16.E5M2.UNPACK_B R116, R157 ;  /* 0x0000009dff74723e */ /* 0x000fe200020004ff */
[----:B------:R-:W-:Y:S01]  /*9e40*/  HADD2.F32 R109, -RZ, R5.H1_H1 ;  /* 0x30000005ff6d7230 */ /* 0x000fe20000004100 */
[----:B------:R-:W-:Y:S01]  /*9e50*/  F2FP.F16.E5M2.UNPACK_B R120, R158 ;  /* 0x0000009eff78723e */ /* 0x000fe200020004ff */
[--C-:B------:R-:W-:Y:S01]  /*9e60*/  HADD2.F32 R110, -RZ, R4.reuse.H0_H0 ;  /* 0x20000004ff6e7230 */ /* 0x100fe20000004100 */
[----:B------:R-:W-:Y:S01]  /*9e70*/  F2FP.F16.E5M2.UNPACK_B R124, R159 ;  /* 0x0000009fff7c723e */ /* 0x000fe200020004ff */
[----:B------:R-:W-:Y:S01]  /*9e80*/  HADD2.F32 R113, -RZ, R4.H1_H1 ;  /* 0x30000004ff717230 */ /* 0x000fe20000004100 */
[----:B------:R-:W-:Y:S01]  /*9e90*/  F2FP.F16.E5M2.UNPACK_B R128, R160 ;  /* 0x000000a0ff80723e */ /* 0x000fe200020004ff */
[----:B------:R-:W1:Y:S01]  /*9ea0*/  LDTM.x64 R4, tmem[UR4+0xc0] ;  /* 0x0000c004000479ee */ /* 0x000e620008340000 */
[--C-:B------:R-:W-:Y:S01]  /*9eb0*/  HADD2.F32 R0, -RZ, R2.reuse.H0_H0 ;  /* 0x20000002ff007230 */ /* 0x100fe20000004100 */
[----:B------:R-:W-:Y:S01]  /*9ec0*/  NOP ;  /* 0x0000000000007918 */ /* 0x000fe20000000000 */
[----:B------:R-:W-:Y:S01]  /*9ed0*/  HADD2.F32 R2, -RZ, R2.H1_H1 ;  /* 0x30000002ff027230 */ /* 0x000fe20000004100 */
[----:B------:R-:W-:Y:S01]  /*9ee0*/  UIADD3 UR5, UPT, UPT, UR5, 0xd0, URZ ;  /* 0x000000d005057890 */ /* 0x000fe2000fffe0ff */
[--C-:B------:R-:W-:Y:S01]  /*9ef0*/  HADD2.F32 R86, -RZ, R149.reuse.H1_H1 ;  /* 0x30000095ff567230 */ /* 0x100fe20000004100 */
[----:B------:R-:W-:Y:S01]  /*9f00*/  F2FP.F16.E5M2.UNPACK_B R132, R161 ;  /* 0x000000a1ff84723e */ /* 0x000fe200020004ff */
[--C-:B------:R-:W-:Y:S01]  /*9f10*/  HADD2.F32 R114, -RZ, R116.reuse.H0_H0 ;  /* 0x20000074ff727230 */ /* 0x100fe20000004100 */
[----:B------:R-:W-:Y:S01]  /*9f20*/  UPRMT UR5, UR37, 0x654, UR5 ;  /* 0x0000065425057896 */ /* 0x000fe20008000005 */
[----:B------:R-:W-:Y:S01]  /*9f30*/  HADD2.F32 R117, -RZ, R116.H1_H1 ;  /* 0x30000074ff757230 */ /* 0x000fe20000004100 */
[----:B------:R-:W-:Y:S01]  /*9f40*/  F2FP.F16.E5M2.UNPACK_B R136, R162 ;  /* 0x000000a2ff88723e */ /* 0x000fe200020004ff */
[--C-:B------:R-:W-:Y:S01]  /*9f50*/  HADD2.F32 R118, -RZ, R120.reuse.H0_H0 ;  /* 0x20000078ff767230 */ /* 0x100fe20000004100 */
[----:B------:R-:W-:Y:S01]  /*9f60*/  F2FP.F16.E5M2.UNPACK_B R152, R152.H1 ;  /* 0x00000098ff98723e */ /* 0x000fe200030004ff */
[----:B------:R-:W-:Y:S01]  /*9f70*/  HADD2.F32 R121, -RZ, R120.H1_H1 ;  /* 0x30000078ff797230 */ /* 0x000fe20000004100 */
[----:B------:R-:W-:Y:S01]  /*9f80*/  F2FP.F16.E5M2.UNPACK_B R153, R153.H1 ;  /* 0x00000099ff99723e */ /* 0x000fe200030004ff */
[--C-:B------:R-:W-:Y:S01]  /*9f90*/  HADD2.F32 R122, -RZ, R124.reuse.H0_H0 ;  /* 0x2000007cff7a7230 */ /* 0x100fe20000004100 */
[----:B------:R-:W-:Y:S01]  /*9fa0*/  F2FP.F16.E5M2.UNPACK_B R154, R154.H1 ;  /* 0x0000009aff9a723e */ /* 0x000fe200030004ff */
[----:B-1----:R-:W-:Y:S01]  /*9fb0*/  SYNCS.ARRIVE.TRANS64.RED.A1T0 RZ, [UR5], RZ ;  /* 0x000000ffffff79a7 */ /* 0x002fe20008100405 */
[----:B------:R-:W-:Y:S01]  /*9fc0*/  HADD2.F32 R125, -RZ, R124.H1_H1 ;  /* 0x3000007cff7d7230 */ /* 0x000fe20000004100 */
[----:B------:R-:W-:Y:S01]  /*9fd0*/  F2FP.F16.E5M2.UNPACK_B R155, R155.H1 ;  /* 0x0000009bff9b723e */ /* 0x000fe200030004ff */
[--C-:B------:R-:W-:Y:S01]  /*9fe0*/  HADD2.F32 R126, -RZ, R128.reuse.H0_H0 ;  /* 0x20000080ff7e7230 */ /* 0x100fe20000004100 */
[----:B------:R-:W-:Y:S01]  /*9ff0*/  F2FP.F16.E5M2.UNPACK_B R156, R156.H1 ;  /* 0x0000009cff9c723e */ /* 0x000fe200030004ff */
[----:B------:R-:W-:Y:S01]  /*a000*/  HADD2.F32 R129, -RZ, R128.H1_H1 ;  /* 0x30000080ff817230 */ /* 0x000fe20000004100 */
[----:B------:R-:W-:Y:S01]  /*a010*/  F2FP.F16.E5M2.UNPACK_B R157, R157.H1 ;  /* 0x0000009dff9d723e */ /* 0x000fe200030004ff */
[C---:B------:R-:W-:Y:S01]  /*a020*/  FMUL R4, R78.reuse, R4 ;  /* 0x000000044e047220 */ /* 0x040fe20000400000 */
[C---:B------:R-:W-:Y:S01]  /*a030*/  FMUL R5, R78.reuse, R5 ;  /* 0x000000054e057220 */ /* 0x040fe20000400000 */
[----:B------:R-:W-:Y:S02]  /*a040*/  HADD2.F32 R3, -RZ, R148.H0_H0 ;  /* 0x20000094ff037230 */ /* 0x000fe40000004100 */
        /* <DEDUP_REMOVED lines=11> */
[----:B------:R-:W-:Y:S02]  /*a100*/  HADD2.F32 R130, -RZ, R132.H0_H0 ;  /* 0x20000084ff827230 */ /* 0x000fe40000004100 */
[C---:B------:R-:W-:Y:S01]  /*a110*/  FMUL R6, R78.reuse, R6 ;  /* 0x000000064e067220 */ /* 0x040fe20000400000 */
[----:B------:R-:W-:Y:S02]  /*a120*/  HADD2.F32 R82, -RZ, R148.H1_H1 ;  /* 0x30000094ff527230 */ /* 0x000fe40000004100 */
[C---:B------:R-:W-:Y:S01]  /*a130*/  FMUL R7, R78.reuse, R7 ;  /* 0x000000074e077220 */ /* 0x040fe20000400000 */
[----:B------:R-:W-:Y:S02]  /*a140*/  HADD2.F32 R85, -RZ, R149.H0_H0 ;  /* 0x20000095ff557230 */ /* 0x000fe40000004100 */
[C---:B------:R-:W-:Y:S01]  /*a150*/  FFMA R6, R81.reuse, R3, R6 ;  /* 0x0000000351067223 */ /* 0x040fe20000000006 */
[----:B------:R-:W-:Y:S02]  /*a160*/  HADD2.F32 R133, -RZ, R132.H1_H1 ;  /* 0x30000084ff857230 */ /* 0x000fe40000004100 */
[C---:B------:R-:W-:Y:S01]  /*a170*/  FFMA R7, R81.reuse, R82, R7 ;  /* 0x0000005251077223 */ /* 0x040fe20000000007 */
[C---:B------:R-:W-:Y:S01]  /*a180*/  FFMA R8, R81.reuse, R83, R8 ;  /* 0x0000005351087223 */ /* 0x040fe20000000008 */
[C---:B------:R-:W-:Y:S01]  /*a190*/  FFMA R9, R81.reuse, R84, R9 ;  /* 0x0000005451097223 */ /* 0x040fe20000000009 */
[--C-:B------:R-:W-:Y:S02]  /*a1a0*/  HADD2.F32 R82, -RZ, R138.reuse.H0_H0 ;  /* 0x2000008aff527230 */ /* 0x100fe40000004100 */
[C---:B------:R-:W-:Y:S01]  /*a1b0*/  FMUL R10, R78.reuse, R10 ;  /* 0x0000000a4e0a7220 */ /* 0x040fe20000400000 */
[----:B------:R-:W-:Y:S02]  /*a1c0*/  HADD2.F32 R83, -RZ, R138.H1_H1 ;  /* 0x3000008aff537230 */ /* 0x000fe40000004100 */
[C---:B------:R-:W-:Y:S01]  /*a1d0*/  FMUL R11, R78.reuse, R11 ;  /* 0x0000000b4e0b7220 */ /* 0x040fe20000400000 */
[----:B------:R-:W-:Y:S02]  /*a1e0*/  HADD2.F32 R89, -RZ, R150.H0_H0 ;  /* 0x20000096ff597230 */ /* 0x000fe40000004100 */
[C---:B------:R-:W-:Y:S01]  /*a1f0*/  FFMA R10, R81.reuse, R85, R10 ;  /* 0x00000055510a7223 */ /* 0x040fe2000000000a */
[--C-:B------:R-:W-:Y:S02]  /*a200*/  HADD2.F32 R134, -RZ, R136.reuse.H0_H0 ;  /* 0x20000088ff867230 */ /* 0x100fe40000004100 */
[C---:B------:R-:W-:Y:S01]  /*a210*/  FFMA R11, R81.reuse, R86, R11 ;  /* 0x00000056510b7223 */ /* 0x040fe2000000000b */
[C---:B------:R-:W-:Y:S01]  /*a220*/  FFMA R12, R81.reuse, R87, R12 ;  /* 0x00000057510c7223 */ /* 0x040fe2000000000c */
[----:B------:R-:W-:Y:S01]  /*a230*/  FFMA R13, R81, R88, R13 ;  /* 0x00000058510d7223 */ /* 0x000fe2000000000d */
[----:B------:R-:W-:Y:S01]  /*a240*/  F2FP.SATFINITE.E5M2.F32.PACK_AB_MERGE_C R86, R7, R6, RZ ;  /* 0x000000060756723e */ /* 0x000fe200048060ff */
[C---:B------:R-:W-:Y:S01]  /*a250*/  FMUL R7, R78.reuse, R24 ;  /* 0x000000184e077220 */ /* 0x040fe20000400000 */
[----:B------:R-:W-:Y:S01]  /*a260*/  F2FP.SATFINITE.E5M2.F32.PACK_AB_MERGE_C R138, R11, R10, RZ ;  /* 0x0000000a0b8a723e */ /* 0x000fe200048060ff */
[C---:B------:R-:W-:Y:S01]  /*a270*/  FMUL R10, R78.reuse, R25 ;  /* 0x000000194e0a7220 */ /* 0x040fe20000400000 */
[C---:B------:R-:W-:Y:S01]  /*a280*/  FMUL R25, R78.reuse, R32 ;  /* 0x000000204e197220 */ /* 0x040fe20000400000 */
[----:B------:R-:W-:Y:S02]  /*a290*/  HADD2.F32 R137, -RZ, R136.H1_H1 ;  /* 0x30000088ff897230 */ /* 0x000fe40000004100 */
[C---:B------:R-:W-:Y:S01]  /*a2a0*/  FMUL R14, R78.reuse, R14 ;  /* 0x0000000e4e0e7220 */ /* 0x040fe20000400000 */
[----:B------:R-:W-:Y:S02]  /*a2b0*/  HADD2.F32 R90, -RZ, R150.H1_H1 ;  /* 0x30000096ff5a7230 */ /* 0x000fe40000004100 */
[C---:B------:R-:W-:Y:S01]  /*a2c0*/  FMUL R15, R78.reuse, R15 ;  /* 0x0000000f4e0f7220 */ /* 0x040fe20000400000 */
[--C-:B------:R-:W-:Y:S02]  /*a2d0*/  HADD2.F32 R93, -RZ, R151.reuse.H0_H0 ;  /* 0x20000097ff5d7230 */ /* 0x100fe40000004100 */
[C---:B------:R-:W-:Y:S01]  /*a2e0*/  FFMA R14, R81.reuse, R89, R14 ;  /* 0x00000059510e7223 */ /* 0x040fe2000000000e */
[----:B------:R-:W-:Y:S02]  /*a2f0*/  HADD2.F32 R94, -RZ, R151.H1_H1 ;  /* 0x30000097ff5e7230 */ /* 0x000fe40000004100 */
[C---:B------:R-:W-:Y:S01]  /*a300*/  FFMA R15, R81.reuse, R90, R15 ;  /* 0x0000005a510f7223 */ /* 0x040fe2000000000f */
[C---:B------:R-:W-:Y:S01]  /*a310*/  FFMA R16, R81.reuse, R91, R16 ;  /* 0x0000005b51107223 */ /* 0x040fe20000000010 */
[----:B------:R-:W-:Y:S01]  /*a320*/  FFMA R17, R81, R92, R17 ;  /* 0x0000005c51117223 */ /* 0x000fe20000000011 */
[C---:B------:R-:W-:Y:S01]  /*a330*/  FMUL R18, R78.reuse, R18 ;  /* 0x000000124e127220 */ /* 0x040fe20000400000 */
[C---:B------:R-:W-:Y:S01]  /*a340*/  FMUL R19, R78.reuse, R19 ;  /* 0x000000134e137220 */ /* 0x040fe20000400000 */
[--C-:B------:R-:W-:Y:S01]  /*a350*/  HADD2.F32 R96, -RZ, R152.reuse.H0_H0 ;  /* 0x20000098ff607230 */ /* 0x100fe20000004100 */
[----:B------:R-:W-:Y:S01]  /*a360*/  F2FP.SATFINITE.E5M2.F32.PACK_AB_MERGE_C R14, R15, R14, RZ ;  /* 0x0000000e0f0e723e */ /* 0x000fe200048060ff */
[C---:B------:R-:W-:Y:S01]  /*a370*/  FFMA R18, R81.reuse, R93, R18 ;  /* 0x0000005d51127223 */ /* 0x040fe20000000012 */
[C---:B------:R-:W-:Y:S01]  /*a380*/  FFMA R19, R81.reuse, R94, R19 ;  /* 0x0000005e51137223 */ /* 0x040fe20000000013 */
[C---:B------:R-:W-:Y:S01]  /*a390*/  FFMA R0, R81.reuse, R95, R0 ;  /* 0x0000005f51007223 */ /* 0x040fe20000000000 */
[----:B------:R-:W-:Y:S01]  /*a3a0*/  FFMA R2, R81, R97, R2 ;  /* 0x0000006151027223 */ /* 0x000fe20000000002 */
[----:B------:R-:W-:Y:S02]  /*a3b0*/  HADD2.F32 R99, -RZ, R152.H1_H1 ;  /* 0x30000098ff637230 */ /* 0x000fe40000004100 */
[C---:B------:R-:W-:Y:S01]  /*a3c0*/  FMUL R3, R78.reuse, R22 ;  /* 0x000000164e037220 */ /* 0x040fe20000400000 */
[----:B------:R-:W-:Y:S01]  /*a3d0*/  F2FP.SATFINITE.E5M2.F32.PACK_AB_MERGE_C R18, R19, R18, RZ ;  /* 0x000000121312723e */ /* 0x000fe200048060ff */
[C---:B------:R-:W-:Y:S01]  /*a3e0*/  FMUL R22, R78.reuse, R29 ;  /* 0x0000001d4e167220 */ /* 0x040fe20000400000 */
[C---:B------:R-:W-:Y:S01]  /*a3f0*/  FMUL R29, R78.reuse, R36 ;  /* 0x000000244e1d7220 */ /* 0x040fe20000400000 */
[C---:B------:R-:W-:Y:S01]  /*a400*/  FFMA R3, R81.reuse, R96, R3 ;  /* 0x0000006051037223 */ /* 0x040fe20000000003 */
[C---:B------:R-:W-:Y:S01]  /*a410*/  FMUL R6, R78.reuse, R23 ;  /* 0x000000174e067220 */ /* 0x040fe20000400000 */
[--C-:B------:R-:W-:Y:S02]  /*a420*/  HADD2.F32 R100, -RZ, R153.reuse.H0_H0 ;  /* 0x20000099ff647230 */ /* 0x100fe40000004100 */
[C---:B------:R-:W-:Y:S01]  /*a430*/  FMUL R11, R78.reuse, R26 ;  /* 0x0000001a4e0b7220 */ /* 0x040fe20000400000 */
[----:B------:R-:W-:Y:S02]  /*a440*/  HADD2.F32 R103, -RZ, R153.H1_H1 ;  /* 0x30000099ff677230 */ /* 0x000fe40000004100 */
[C---:B------:R-:W-:Y:S01]  /*a450*/  FFMA R6, R81.reuse, R99, R6 ;  /* 0x0000006351067223 */ /* 0x040fe20000000006 */
[C---:B------:R-:W-:Y:S01]  /*a460*/  FFMA R7, R81.reuse, R98, R7 ;  /* 0x0000006251077223 */ /* 0x040fe20000000007 */
[C---:B------:R-:W-:Y:S01]  /*a470*/  FFMA R10, R81.reuse, R101, R10 ;  /* 0x00000065510a7223 */ /* 0x040fe2000000000a */
[C---:B------:R-:W-:Y:S01]  /*a480*/  FFMA R11, R81.reuse, R100, R11 ;  /* 0x00000064510b7223 */ /* 0x040fe2000000000b */
[----:B------:R-:W-:Y:S01]  /*a490*/  FMUL R26, R78, R33 ;  /* 0x000000214e1a7220 */ /* 0x000fe20000400000 */
[----:B------:R-:W-:Y:S01]  /*a4a0*/  F2FP.SATFINITE.E5M2.F32.PACK_AB_MERGE_C R3, R6, R3, RZ ;  /* 0x000000030603723e */ /* 0x000fe200048060ff */
[C---:B------:R-:W-:Y:S01]  /*a4b0*/  FMUL R33, R78.reuse, R40 ;  /* 0x000000284e217220 */ /* 0x040fe20000400000 */
        /* <DEDUP_REMOVED lines=8> */
[C---:B------:R-:W-:Y:S01]  /*a540*/  FMUL R30, R78.reuse, R37 ;  /* 0x000000254e1e7220 */ /* 0x040fe20000400000 */
[C---:B------:R-:W-:Y:S01]  /*a550*/  FMUL R37, R78.reuse, R44 ;  /* 0x0000002c4e257220 */ /* 0x040fe20000400000 */
[C---:B------:R-:W-:Y:S01]  /*a560*/  FMUL R24, R78.reuse, R31 ;  /* 0x0000001f4e187220 */ /* 0x040fe20000400000 */
[----:B------:R-:W-:Y:S01]  /*a570*/  F2FP.F16.E5M2.UNPACK_B R158, R158.H1 ;  /* 0x0000009eff9e723e */ /* 0x000fe200030004ff */
[--C-:B------:R-:W-:Y:S02]  /*a580*/  HADD2.F32 R108, -RZ, R155.reuse.H0_H0 ;  /* 0x2000009bff6c7230 */ /* 0x100fe40000004100 */
[----:B------:R-:W-:Y:S01]  /*a590*/  FMUL R27, R78, R34 ;  /* 0x000000224e1b7220 */ /* 0x000fe20000400000 */
[----:B------:R-:W-:Y:S02]  /*a5a0*/  HADD2.F32 R111, -RZ, R155.H1_H1 ;  /* 0x3000009bff6f7230 */ /* 0x000fe40000004100 */
[C---:B------:R-:W-:Y:S01]  /*a5b0*/  FFMA R24, R81.reuse, R107, R24 ;  /* 0x0000006b51187223 */ /* 0x040fe20000000018 */
[----:B------:R-:W-:Y:S01]  /*a5c0*/  F2FP.F16.E5M2.UNPACK_B R159, R159.H1 ;  /* 0x0000009fff9f723e */ /* 0x000fe200030004ff */
[C---:B------:R-:W-:Y:S01]  /*a5d0*/  FFMA R25, R81.reuse, R106, R25 ;  /* 0x0000006a51197223 */ /* 0x040fe20000000019 */
[C---:B------:R-:W-:Y:S01]  /*a5e0*/  FFMA R26, R81.reuse, R109, R26 ;  /* 0x0000006d511a7223 */ /* 0x040fe2000000001a */
[----:B------:R-:W-:Y:S01]  /*a5f0*/  F2FP.F16.E5M2.UNPACK_B R160, R160.H1 ;  /* 0x000000a0ffa0723e */ /* 0x000fe200030004ff */
[C---:B------:R-:W-:Y:S01]  /*a600*/  FFMA R27, R81.reuse, R108, R27 ;  /* 0x0000006c511b7223 */ /* 0x040fe2000000001b */
[----:B------:R-:W-:Y:S01]  /*a610*/  F2FP.SATFINITE.E5M2.F32.PACK_AB_MERGE_C R6, R24, R23, RZ ;  /* 0x000000171806723e */ /* 0x000fe200048060ff */
[C---:B------:R-:W-:Y:S01]  /*a620*/  FMUL R34, R78.reuse, R41 ;  /* 0x000000294e227220 */ /* 0x040fe20000400000 */
[C---:B------:R-:W-:Y:S01]  /*a630*/  FMUL R41, R78.reuse, R48 ;  /* 0x000000304e297220 */ /* 0x040fe20000400000 */
[----:B------:R-:W-:Y:S01]  /*a640*/  FMUL R28, R78, R35 ;  /* 0x000000234e1c7220 */ /* 0x000fe20000400000 */
[----:B------:R-:W-:Y:S01]  /*a650*/  F2FP.F16.E5M2.UNPACK_B R161, R161.H1 ;  /* 0x000000a1ffa1723e */ /* 0x000fe200030004ff */
[--C-:B------:R-:W-:Y:S01]  /*a660*/  HADD2.F32 R112, -RZ, R156.reuse.H0_H0 ;  /* 0x2000009cff707230 */ /* 0x100fe20000004100 */
[----:B------:R-:W-:Y:S01]  /*a670*/  F2FP.SATFINITE.E5M2.F32.PACK_AB_MERGE_C R6, R22, R21, R6 ;  /* 0x000000151606723e */ /* 0x000fe20004806006 */
[C---:B------:R-:W-:Y:S01]  /*a680*/  FFMA R28, R81.reuse, R111, R28 ;  /* 0x0000006f511c7223 */ /* 0x040fe2000000001c */
[C---:B------:R-:W-:Y:S01]  /*a690*/  FFMA R29, R81.reuse, R110, R29 ;  /* 0x0000006e511d7223 */ /* 0x040fe2000000001d */
[C---:B------:R-:W-:Y:S01]  /*a6a0*/  FFMA R30, R81.reuse, R113, R30 ;  /* 0x00000071511e7223 */ /* 0x040fe2000000001e */
[----:B------:R-:W-:Y:S02]  /*a6b0*/  HADD2.F32 R115, -RZ, R156.H1_H1 ;  /* 0x3000009cff737230 */ /* 0x000fe40000004100 */
[C---:B------:R-:W-:Y:S01]  /*a6c0*/  FMUL R31, R78.reuse, R38 ;  /* 0x000000264e1f7220 */ /* 0x040fe20000400000 */
[----:B------:R-:W-:Y:S01]  /*a6d0*/  F2FP.F16.E5M2.UNPACK_B R162, R162.H1 ;  /* 0x000000a2ffa2723e */ /* 0x000fe200030004ff */
[C---:B------:R-:W-:Y:S01]  /*a6e0*/  FMUL R38, R78.reuse, R45 ;  /* 0x0000002d4e267220 */ /* 0x040fe20000400000 */
[C---:B------:R-:W-:Y:S01]  /*a6f0*/  FMUL R45, R78.reuse, R52 ;  /* 0x000000344e2d7220 */ /* 0x040fe20000400000 */
[----:B------:R-:W-:Y:S01]  /*a700*/  F2FP.F16.E5M2.UNPACK_B R163, R163.H1 ;  /* 0x000000a3ffa3723e */ /* 0x000fe200030004ff */
[----:B------:R-:W-:Y:S01]  /*a710*/  FFMA R31, R81, R112, R31 ;  /* 0x00000070511f7223 */ /* 0x000fe2000000001f */
[----:B------:R-:W-:Y:S01]  /*a720*/  FMUL R52, R78, R59 ;  /* 0x0000003b4e347220 */ /* 0x000fe20000400000 */
[----:B------:R-:W-:Y:S01]  /*a730*/  IADD3 R76, PT, PT, R76, 0x1, RZ ;  /* 0x000000014c4c7810 */ /* 0x000fe20007ffe0ff */
[C---:B------:R-:W-:Y:S01]  /*a740*/  FMUL R59, R78.reuse, R66 ;  /* 0x000000424e3b7220 */ /* 0x040fe20000400000 */
[----:B------:R-:W-:Y:S01]  /*a750*/  F2FP.SATFINITE.E5M2.F32.PACK_AB_MERGE_C R66, R13, R12, R14 ;  /* 0x0000000c0d42723e */ /* 0x000fe2000480600e */
[C---:B------:R-:W-:Y:S01]  /*a760*/  FMUL R32, R78.reuse, R39 ;  /* 0x000000274e207220 */ /* 0x040fe20000400000 */
[--C-:B------:R-:W-:Y:S02]  /*a770*/  HADD2.F32 R116, -RZ, R157.reuse.H0_H0 ;  /* 0x2000009dff747230 */ /* 0x100fe40000004100 */
[C---:B------:R-:W-:Y:S01]  /*a780*/  FMUL R35, R78.reuse, R42 ;  /* 0x0000002a4e237220 */ /* 0x040fe20000400000 */
[----:B------:R-:W-:Y:S02]  /*a790*/  HADD2.F32 R119, -RZ, R157.H1_H1 ;  /* 0x3000009dff777230 */ /* 0x000fe40000004100 */
[C---:B------:R-:W-:Y:S01]  /*a7a0*/  FFMA R32, R81.reuse, R115, R32 ;  /* 0x0000007351207223 */ /* 0x040fe20000000020 */
[----:B------:R-:W-:Y:S01]  /*a7b0*/  FMUL R36, R78, R43 ;  /* 0x0000002b4e247220 */ /* 0x000fe20000400000 */
[C---:B------:R-:W-:Y:S01]  /*a7c0*/  FFMA R33, R81.reuse, R114, R33 ;  /* 0x0000007251217223 */ /* 0x040fe20000000021 */
[C---:B------:R-:W-:Y:S01]  /*a7d0*/  FFMA R34, R81.reuse, R117, R34 ;  /* 0x0000007551227223 */ /* 0x040fe20000000022 */
[--C-:B------:R-:W-:Y:S01]  /*a7e0*/  HADD2.F32 R120, -RZ, R158.reuse.H0_H0 ;  /* 0x2000009eff787230 */ /* 0x100fe20000004100 */
[----:B------:R-:W-:Y:S01]  /*a7f0*/  F2FP.SATFINITE.E5M2.F32.PACK_AB_MERGE_C R32, R32, R31, RZ ;  /* 0x0000001f2020723e */ /* 0x000fe200048060ff */
[C---:B------:R-:W-:Y:S01]  /*a800*/  FFMA R35, R81.reuse, R116, R35 ;  /* 0x0000007451237223 */ /* 0x040fe20000000023 */
[----:B------:R-:W-:Y:S02]  /*a810*/  HADD2.F32 R123, -RZ, R158.H1_H1 ;  /* 0x3000009eff7b7230 */ /* 0x000fe40000004100 */
[----:B------:R-:W-:Y:S01]  /*a820*/  FMUL R39, R78, R46 ;  /* 0x0000002e4e277220 */ /* 0x000fe20000400000 */
[----:B------:R-:W-:Y:S01]  /*a830*/  F2FP.SATFINITE.E5M2.F32.PACK_AB_MERGE_C R32, R30, R29, R32 ;  /* 0x0000001d1e20723e */ /* 0x000fe20004806020 */
[C---:B------:R-:W-:Y:S01]  /*a840*/  FFMA R36, R81.reuse, R119, R36 ;  /* 0x0000007751247223 */ /* 0x040fe20000000024 */
[C---:B------:R-:W-:Y:S01]  /*a850*/  FMUL R40, R78.reuse, R47 ;  /* 0x0000002f4e287220 */ /* 0x040fe20000400000 */
[C---:B------:R-:W-:Y:S01]  /*a860*/  FFMA R37, R81.reuse, R118, R37 ;  /* 0x0000007651257223 */ /* 0x040fe20000000025 */
[C---:B------:R-:W-:Y:S01]  /*a870*/  FFMA R38, R81.reuse, R121, R38 ;  /* 0x0000007951267223 */ /* 0x040fe20000000026 */
[C---:B------:R-:W-:Y:S01]  /*a880*/  FMUL R42, R78.reuse, R49 ;  /* 0x000000314e2a7220 */ /* 0x040fe20000400000 */
        /* <DEDUP_REMOVED lines=8> */
[C---:B------:R-:W-:Y:S01]  /*a910*/  FMUL R57, R78.reuse, R64 ;  /* 0x000000404e397220 */ /* 0x040fe20000400000 */
[----:B------:R-:W-:Y:S01]  /*a920*/  FFMA R42, R81, R125, R42 ;  /* 0x0000007d512a7223 */ /* 0x000fe2000000002a */
[C---:B------:R-:W-:Y:S01]  /*a930*/  FMUL R46, R78.reuse, R53 ;  /* 0x000000354e2e7220 */ /* 0x040fe20000400000 */
[--C-:B------:R-:W-:Y:S01]  /*a940*/  HADD2.F32 R128, -RZ, R160.reuse.H0_H0 ;  /* 0x200000a0ff807230 */ /* 0x100fe20000004100 */
[----:B------:R-:W-:Y:S01]  /*a950*/  F2FP.SATFINITE.E5M2.F32.PACK_AB_MERGE_C R64, R5, R4, R86 ;  /* 0x000000040540723e */ /* 0x000fe20004806056 */
[C---:B------:R-:W-:Y:S01]  /*a960*/  FMUL R51, R78.reuse, R58 ;  /* 0x0000003a4e337220 */ /* 0x040fe20000400000 */
[C---:B------:R-:W-:Y:S01]  /*a970*/  FMUL R53, R78.reuse, R60 ;  /* 0x0000003c4e357220 */ /* 0x040fe20000400000 */
[C---:B------:R-:W-:Y:S01]  /*a980*/  FFMA R43, R81.reuse, R124, R43 ;  /* 0x0000007c512b7223 */ /* 0x040fe2000000002b */
[----:B------:R-:W-:Y:S02]  /*a990*/  HADD2.F32 R131, -RZ, R160.H1_H1 ;  /* 0x300000a0ff837230 */ /* 0x000fe40000004100 */
[C---:B------:R-:W-:Y:S01]  /*a9a0*/  FMUL R47, R78.reuse, R54 ;  /* 0x000000364e2f7220 */ /* 0x040fe20000400000 */
[C---:B------:R-:W-:Y:S01]  /*a9b0*/  FMUL R58, R78.reuse, R65 ;  /* 0x000000414e3a7220 */ /* 0x040fe20000400000 */
[----:B------:R-:W-:Y:S01]  /*a9c0*/  FMUL R60, R78, R67 ;  /* 0x000000434e3c7220 */ /* 0x000fe20000400000 */
[----:B------:R-:W-:Y:S01]  /*a9d0*/  F2FP.SATFINITE.E5M2.F32.PACK_AB_MERGE_C R5, R20, R11, RZ ;  /* 0x0000000b1405723e */ /* 0x000fe200048060ff */
[----:B------:R-:W-:Y:S01]  /*a9e0*/  FFMA R44, R81, R127, R44 ;  /* 0x0000007f512c7223 */ /* 0x000fe2000000002c */
[C---:B------:R-:W-:Y:S01]  /*a9f0*/  FMUL R48, R78.reuse, R55 ;  /* 0x000000374e307220 */ /* 0x040fe20000400000 */
[----:B------:R-:W-:Y:S01]  /*aa00*/  F2FP.SATFINITE.E5M2.F32.PACK_AB_MERGE_C R65, R9, R8, R138 ;  /* 0x000000080941723e */ /* 0x000fe2000480608a */
[----:B------:R-:W-:Y:S01]  /*aa10*/  FFMA R45, R81, R126, R45 ;  /* 0x0000007e512d7223 */ /* 0x000fe2000000002d */
[----:B------:R-:W-:Y:S01]  /*aa20*/  F2FP.SATFINITE.E5M2.F32.PACK_AB_MERGE_C R67, R17, R16, R18 ;  /* 0x000000101143723e */ /* 0x000fe20004806012 */
[----:B------:R-:W-:Y:S01]  /*aa30*/  FMUL R49, R78, R56 ;  /* 0x000000384e317220 */ /* 0x000fe20000400000 */
[C---:B------:R-:W-:Y:S01]  /*aa40*/  FFMA R46, R81.reuse, R129, R46 ;  /* 0x00000081512e7223 */ /* 0x040fe2000000002e */
[--C-:B------:R-:W-:Y:S02]  /*aa50*/  HADD2.F32 R132, -RZ, R161.reuse.H0_H0 ;  /* 0x200000a1ff847230 */ /* 0x100fe40000004100 */
[C---:B------:R-:W-:Y:S01]  /*aa60*/  FFMA R47, R81.reuse, R128, R47 ;  /* 0x00000080512f7223 */ /* 0x040fe2000000002f */
[----:B------:R1:W-:Y:S01]  /*aa70*/  STS.128 [R172+UR49+0xa200], R64 ;  /* 0x00a20040ac007988 */ /* 0x0003e20008000c31 */
[----:B------:R-:W-:Y:S01]  /*aa80*/  HADD2.F32 R135, -RZ, R161.H1_H1 ;  /* 0x300000a1ff877230 */ /* 0x000fe20000004100 */
[----:B------:R-:W-:Y:S01]  /*aa90*/  F2FP.SATFINITE.E5M2.F32.PACK_AB_MERGE_C R5, R10, R7, R5 ;  /* 0x000000070a05723e */ /* 0x000fe20004806005 */
[C---:B------:R-:W-:Y:S01]  /*aaa0*/  FFMA R48, R81.reuse, R131, R48 ;  /* 0x0000008351307223 */ /* 0x040fe20000000030 */
[----:B------:R-:W-:Y:S01]  /*aab0*/  F2FP.SATFINITE.E5M2.F32.PACK_AB_MERGE_C R7, R28, R27, RZ ;  /* 0x0000001b1c07723e */ /* 0x000fe200048060ff */
        /* <DEDUP_REMOVED lines=8> */
[----:B------:R-:W-:Y:S01]  /*ab40*/  FMUL R56, R78, R63 ;  /* 0x0000003f4e387220 */ /* 0x000fe20000400000 */
[----:B------:R-:W-:Y:S01]  /*ab50*/  F2FP.SATFINITE.E5M2.F32.PACK_AB_MERGE_C R4, R2, R0, R3 ;  /* 0x000000000204723e */ /* 0x000fe20004806003 */
[C---:B------:R-:W-:Y:S01]  /*ab60*/  FFMA R53, R81.reuse, R134, R53 ;  /* 0x0000008651357223 */ /* 0x040fe20000000035 */
[----:B------:R-:W-:Y:S01]  /*ab70*/  F2FP.SATFINITE.E5M2.F32.PACK_AB_MERGE_C R7, R26, R25, R7 ;  /* 0x000000191a07723e */ /* 0x000fe20004806007 */
[C---:B------:R-:W-:Y:S01]  /*ab80*/  FFMA R54, R81.reuse, R137, R54 ;  /* 0x0000008951367223 */ /* 0x040fe20000000036 */
[--C-:B------:R-:W-:Y:S02]  /*ab90*/  HADD2.F32 R84, -RZ, R163.reuse.H0_H0 ;  /* 0x200000a3ff547230 */ /* 0x100fe40000004100 */
[C---:B------:R-:W-:Y:S01]  /*aba0*/  FFMA R55, R81.reuse, R136, R55 ;  /* 0x0000008851377223 */ /* 0x040fe20000000037 */
[----:B------:R-:W-:Y:S01]  /*abb0*/  HADD2.F32 R85, -RZ, R163.H1_H1 ;  /* 0x300000a3ff557230 */ /* 0x000fe20000004100 */
[----:B------:R1:W-:Y:S01]  /*abc0*/  STS.128 [R192+0xa010], R4 ;  /* 0x00a01004c0007388 */ /* 0x0003e20000000c00 */
[----:B------:R-:W-:Y:S01]  /*abd0*/  F2FP.SATFINITE.E5M2.F32.PACK_AB_MERGE_C R35, R36, R35, RZ ;  /* 0x000000232423723e */ /* 0x000fe200048060ff */
[C---:B------:R-:W-:Y:S01]  /*abe0*/  FFMA R56, R81.reuse, R139, R56 ;  /* 0x0000008b51387223 */ /* 0x040fe20000000038 */
[----:B------:R-:W-:Y:S01]  /*abf0*/  F2FP.SATFINITE.E5M2.F32.PACK_AB_MERGE_C R39, R40, R39, RZ ;  /* 0x000000272827723e */ /* 0x000fe200048060ff */
[C---:B------:R-:W-:Y:S01]  /*ac00*/  FFMA R57, R81.reuse, R82, R57 ;  /* 0x0000005251397223 */ /* 0x040fe20000000039 */
[----:B------:R-:W-:Y:S01]  /*ac10*/  F2FP.SATFINITE.E5M2.F32.PACK_AB_MERGE_C R43, R44, R43, RZ ;  /* 0x0000002b2c2b723e */ /* 0x000fe200048060ff */
[C---:B------:R-:W-:Y:S01]  /*ac20*/  FFMA R58, R81.reuse, R83, R58 ;  /* 0x00000053513a7223 */ /* 0x040fe2000000003a */
[C---:B------:R-:W-:Y:S01]  /*ac30*/  FFMA R59, R81.reuse, R84, R59 ;  /* 0x00000054513b7223 */ /* 0x040fe2000000003b */
[----:B------:R-:W-:Y:S01]  /*ac40*/  F2FP.SATFINITE.E5M2.F32.PACK_AB_MERGE_C R33, R34, R33, R35 ;  /* 0x000000212221723e */ /* 0x000fe20004806023 */
        /* <DEDUP_REMOVED lines=11> */
[----:B------:R-:W-:Y:S05]  /*ad00*/  F2FP.SATFINITE.E5M2.F32.PACK_AB_MERGE_C R51, R58, R57, R59 ;  /* 0x000000393a33723e */ /* 0x000fea000480603b */
        /* <DEDUP_REMOVED lines=18> */
.L_x_125:
[----:B------:R-:W-:Y:S05]  /*ae30*/  BSYNC.RECONVERGENT B0 ;  /* 0x0000000000007941 */ /* 0x000fea0003800200 */
.L_x_124:
[----:B------:R-:W-:Y:S01]  /*ae40*/  BAR.SYNC.DEFER_BLOCKING 0x1, 0x80 ;  /* 0x0042000000007b1d */ /* 0x000fe20000010000 */
[----:B------:R-:W-:Y:S01]  /*ae50*/  ISETP.NE.AND P2, PT, R190, RZ, PT ;  /* 0x000000ffbe00720c */ /* 0x000fe20003f45270 */
[----:B------:R-:W-:Y:S01]  /*ae60*/  IMAD.IADD R20, R75, 0x1, R147 ;  /* 0x000000014b147824 */ /* 0x000fe200078e0293 */
[----:B------:R-:W-:Y:S01]  /*ae70*/  ISETP.NE.AND P0, PT, R191, 0x2, PT ;  /* 0x00000002bf00780c */ /* 0x000fe20003f05270 */
[----:B------:R-:W-:Y:S01]  /*ae80*/  IMAD.IADD R21, R77, 0x1, R170 ;  /* 0x000000014d157824 */ /* 0x000fe200078e02aa */
[----:B------:R-:W-:Y:S02]  /*ae90*/  ISETP.NE.AND P1, PT, R76, 0x2, PT ;  /* 0x000000024c00780c */ /* 0x000fe40003f25270 */
[----:B------:R-:W-:Y:S02]  /*aea0*/  SEL R3, RZ, 0x1, P0 ;  /* 0x00000001ff037807 */ /* 0x000fe40000000000 */
[----:B------:R-:W-:Y:S02]  /*aeb0*/  SEL R0, RZ, 0x1, P1 ;  /* 0x00000001ff007807 */ /* 0x000fe40000800000 */
[----:B------:R-:W-:Y:S02]  /*aec0*/  LOP3.LUT R182, R182, R3, RZ, 0x3c, !PT ;  /* 0x00000003b6b67212 */ /* 0x000fe400078e3cff */
[----:B------:R-:W-:Y:S02]  /*aed0*/  LOP3.LUT R183, R183, R0, RZ, 0x3c, !PT ;  /* 0x00000000b7b77212 */ /* 0x000fe400078e3cff */
[----:B------:R-:W-:Y:S02]  /*aee0*/  @P2 R2UR UR36, R179 ;  /* 0x00000000b32422ca */ /* 0x000fe400000e0000 */
[----:B------:R-:W-:Y:S02]  /*aef0*/  SEL R191, R191, RZ, P0 ;  /* 0x000000ffbfbf7207 */ /* 0x000fe40000000000 */
[----:B------:R-:W-:Y:S01]  /*af00*/  SEL R76, R76, RZ, P1 ;  /* 0x000000ff4c4c7207 */ /* 0x000fe20000800000 */
[----:B------:R-:W-:Y:S10]  /*af10*/  @P2 BRA `(.L_x_126) ;  /* 0xffffff9800d82947 */ /* 0x000ff4000383ffff */
[----:B------:R-:W-:Y:S05]  /*af20*/  EXIT ;  /* 0x000000000000794d */ /* 0x000fea0003800000 */
.L_x_19:
[----:B--2---:R2:W1:Y:S02]  /*af30*/  SYNCS.PHASECHK.TRANS64.TRYWAIT P0, [R3+URZ+0xf0], R2 ;  /* 0x0000f002030075a7 */ /* 0x00446400080011ff */
[----:B-1----:R-:W-:Y:S05]  /*af40*/  @!P0 NANOSLEEP.SYNCS 0x989680 ;  /* 0x009896800000895d */ /* 0x002fea0003900000 */
[----:B------:R-:W1:Y:S02]  /*af50*/  @!P0 SYNCS.PHASECHK.TRANS64 P0, [R3+URZ+0xf0], R2 ;  /* 0x0000f002030085a7 */ /* 0x000e6400080010ff */
[----:B-1----:R-:W-:Y:S05]  /*af60*/  @!P0 BRA `(.L_x_19) ;  /* 0xfffffffc00f08947 */ /* 0x002fea000383ffff */
[----:B------:R-:W-:Y:S05]  /*af70*/  BRA `(.L_x_127) ;  /* 0xffffff6400907947 */ /* 0x000fea000383ffff */
.L_x_22:
[----:B-1----:R-:W-:-:S07]  /*af80*/  MOV R2, UR33 ;  /* 0x0000002100027c02 */ /* 0x002fce0008000f00 */
.L_x_128:
[----:B-1----:R1:W2:Y:S02]  /*af90*/  SYNCS.PHASECHK.TRANS64.TRYWAIT P0, [R2+URZ+0x28], R5 ;  /* 0x00002805020075a7 */ /* 0x0022a400080011ff */
[----:B--2---:R-:W-:Y:S05]  /*afa0*/  @!P0 NANOSLEEP.SYNCS 0x989680 ;  /* 0x009896800000895d */ /* 0x004fea0003900000 */
[----:B------:R-:W2:Y:S02]  /*afb0*/  @!P0 SYNCS.PHASECHK.TRANS64 P0, [R2+URZ+0x28], R5 ;  /* 0x00002805020085a7 */ /* 0x000ea400080010ff */
[----:B--2---:R-:W-:Y:S05]  /*afc0*/  @!P0 BRA `(.L_x_128) ;  /* 0xfffffffc00f08947 */ /* 0x004fea000383ffff */
[----:B------:R-:W-:Y:S05]  /*afd0*/  BRA `(.L_x_21) ;  /* 0xffffff6400e07947 */ /* 0x000fea000383ffff */
.L_x_28:
[----:B-1----:R-:W-:-:S07]  /*afe0*/  MOV R2, UR17 ;  /* 0x0000001100027c02 */ /* 0x002fce0008000f00 */
.L_x_129:
[----:B-1----:R1:W2:Y:S02]  /*aff0*/  SYNCS.PHASECHK.TRANS64.TRYWAIT P0, [R2+URZ+0x28], R5 ;  /* 0x00002805020075a7 */ /* 0x0022a400080011ff */
[----:B--2---:R-:W-:Y:S05]  /*b000*/  @!P0 NANOSLEEP.SYNCS 0x989680 ;  /* 0x009896800000895d */ /* 0x004fea0003900000 */
[----:B------:R-:W2:Y:S02]  /*b010*/  @!P0 SYNCS.PHASECHK.TRANS64 P0, [R2+URZ+0x28], R5 ;  /* 0x00002805020085a7 */ /* 0x000ea400080010ff */
[----:B--2---:R-:W-:Y:S05]  /*b020*/  @!P0 BRA `(.L_x_129) ;  /* 0xfffffffc00f08947 */ /* 0x004fea000383ffff */
[----:B------:R-:W-:Y:S05]  /*b030*/  BRA `(.L_x_27) ;  /* 0xffffff6800887947 */ /* 0x000fea000383ffff */
.L_x_32:
[----:B-1----:R1:W2:Y:S02]  /*b040*/  SYNCS.PHASECHK.TRANS64.TRYWAIT P0, [R2+URZ+0xa0], R3 ;  /* 0x0000a003020075a7 */ /* 0x0022a400080011ff */
[----:B--2---:R-:W-:Y:S05]  /*b050*/  @!P0 NANOSLEEP.SYNCS 0x989680 ;  /* 0x009896800000895d */ /* 0x004fea0003900000 */
[----:B------:R-:W2:Y:S02]  /*b060*/  @!P0 SYNCS.PHASECHK.TRANS64 P0, [R2+URZ+0xa0], R3 ;  /* 0x0000a003020085a7 */ /* 0x000ea400080010ff */
[----:B--2---:R-:W-:Y:S05]  /*b070*/  @!P0 BRA `(.L_x_32) ;  /* 0xfffffffc00f08947 */ /* 0x004fea000383ffff */
[----:B------:R-:W-:Y:S05]  /*b080*/  BRA `(.L_x_130) ;  /* 0xffffff6c00187947 */ /* 0x000fea000383ffff */
.L_x_36:
[----:B----4-:R-:W-:-:S07]  /*b090*/  MOV R0, UR5 ;  /* 0x0000000500007c02 */ /* 0x010fce0008000f00 */
.L_x_131:
[----:B-1----:R1:W2:Y:S02]  /*b0a0*/  SYNCS.PHASECHK.TRANS64.TRYWAIT P0, [R0+URZ], R3 ;  /* 0x00000003000075a7 */ /* 0x0022a400080011ff */
[----:B--2---:R-:W-:Y:S05]  /*b0b0*/  @!P0 NANOSLEEP.SYNCS 0x989680 ;  /* 0x009896800000895d */ /* 0x004fea0003900000 */
[----:B------:R-:W2:Y:S02]  /*b0c0*/  @!P0 SYNCS.PHASECHK.TRANS64 P0, [R0+URZ], R3 ;  /* 0x00000003000085a7 */ /* 0x000ea400080010ff */
[----:B--2---:R-:W-:Y:S05]  /*b0d0*/  @!P0 BRA `(.L_x_131) ;  /* 0xfffffffc00f08947 */ /* 0x004fea000383ffff */
[----:B------:R-:W-:Y:S05]  /*b0e0*/  BRA `(.L_x_132) ;  /* 0xffffff7000887947 */ /* 0x000fea000383ffff */
.L_x_37:
[----:B----4-:R-:W-:-:S07]  /*b0f0*/  MOV R0, UR5 ;  /* 0x0000000500007c02 */ /* 0x010fce0008000f00 */
.L_x_133:
[----:B-1----:R1:W2:Y:S02]  /*b100*/  SYNCS.PHASECHK.TRANS64.TRYWAIT P0, [R0+URZ], R3 ;  /* 0x00000003000075a7 */ /* 0x0022a400080011ff */
[----:B--2---:R-:W-:Y:S05]  /*b110*/  @!P0 NANOSLEEP.SYNCS 0x989680 ;  /* 0x009896800000895d */ /* 0x004fea0003900000 */
[----:B------:R-:W2:Y:S02]  /*b120*/  @!P0 SYNCS.PHASECHK.TRANS64 P0, [R0+URZ], R3 ;  /* 0x00000003000085a7 */ /* 0x000ea400080010ff */
[----:B--2---:R-:W-:Y:S05]  /*b130*/  @!P0 BRA `(.L_x_133) ;  /* 0xfffffffc00f08947 */ /* 0x004fea000383ffff */
[----:B------:R-:W-:Y:S05]  /*b140*/  BRA `(.L_x_134) ;  /* 0xffffff7000947947 */ /* 0x000fea000383ffff */
.L_x_38:
[----:B----4-:R-:W-:-:S07]  /*b150*/  MOV R0, UR5 ;  /* 0x0000000500007c02 */ /* 0x010fce0008000f00 */
.L_x_135:
[----:B-1----:R1:W2:Y:S02]  /*b160*/  SYNCS.PHASECHK.TRANS64.TRYWAIT P0, [R0+URZ], R3 ;  /* 0x00000003000075a7 */ /* 0x0022a400080011ff */
[----:B--2---:R-:W-:Y:S05]  /*b170*/  @!P0 NANOSLEEP.SYNCS 0x989680 ;  /* 0x009896800000895d */ /* 0x004fea0003900000 */
[----:B------:R-:W2:Y:S02]  /*b180*/  @!P0 SYNCS.PHASECHK.TRANS64 P0, [R0+URZ], R3 ;  /* 0x00000003000085a7 */ /* 0x000ea400080010ff */
[----:B--2---:R-:W-:Y:S05]  /*b190*/  @!P0 BRA `(.L_x_135) ;  /* 0xfffffffc00f08947 */ /* 0x004fea000383ffff */
[----:B------:R-:W-:Y:S05]  /*b1a0*/  BRA `(.L_x_136) ;  /* 0xffffff7000a07947 */ /* 0x000fea000383ffff */
.L_x_39:
[----:B----4-:R-:W-:-:S07]  /*b1b0*/  MOV R0, UR5 ;  /* 0x0000000500007c02 */ /* 0x010fce0008000f00 */
.L_x_137:
[----:B-1----:R1:W2:Y:S02]  /*b1c0*/  SYNCS.PHASECHK.TRANS64.TRYWAIT P0, [R0+URZ], R3 ;  /* 0x00000003000075a7 */ /* 0x0022a400080011ff */
[----:B--2---:R-:W-:Y:S05]  /*b1d0*/  @!P0 NANOSLEEP.SYNCS 0x989680 ;  /* 0x009896800000895d */ /* 0x004fea0003900000 */
[----:B------:R-:W2:Y:S02]  /*b1e0*/  @!P0 SYNCS.PHASECHK.TRANS64 P0, [R0+URZ], R3 ;  /* 0x00000003000085a7 */ /* 0x000ea400080010ff */
[----:B--2---:R-:W-:Y:S05]  /*b1f0*/  @!P0 BRA `(.L_x_137) ;  /* 0xfffffffc00f08947 */ /* 0x004fea000383ffff */
[----:B------:R-:W-:Y:S05]  /*b200*/  BRA `(.L_x_138) ;  /* 0xffffff7000ac7947 */ /* 0x000fea000383ffff */
.L_x_42:
[----:B-1----:R1:W2:Y:S02]  /*b210*/  SYNCS.PHASECHK.TRANS64.TRYWAIT P0, [R0+URZ+0xe0], R5 ;  /* 0x0000e005000075a7 */ /* 0x0022a400080011ff */
[----:B--2---:R-:W-:Y:S05]  /*b220*/  @!P0 NANOSLEEP.SYNCS 0x989680 ;  /* 0x009896800000895d */ /* 0x004fea0003900000 */
[----:B------:R-:W2:Y:S02]  /*b230*/  @!P0 SYNCS.PHASECHK.TRANS64 P0, [R0+URZ+0xe0], R5 ;  /* 0x0000e005000085a7 */ /* 0x000ea400080010ff */
[----:B--2---:R-:W-:Y:S05]  /*b240*/  @!P0 BRA `(.L_x_42) ;  /* 0xfffffffc00f08947 */ /* 0x004fea000383ffff */
[----:B------:R-:W-:Y:S05]  /*b250*/  BRA `(.L_x_139) ;  /* 0xffffff7400087947 */ /* 0x000fea000383ffff */
.L_x_43:
[----:B------:R-:W-:-:S07]  /*b260*/  MOV R0, UR5 ;  /* 0x0000000500007c02 */ /* 0x000fce0008000f00 */
.L_x_140:
[----:B-1----:R1:W2:Y:S02]  /*b270*/  SYNCS.PHASECHK.TRANS64.TRYWAIT P0, [R0+URZ+0xb0], R5 ;  /* 0x0000b005000075a7 */ /* 0x0022a400080011ff */
[----:B--2---:R-:W-:Y:S05]  /*b280*/  @!P0 NANOSLEEP.SYNCS 0x989680 ;  /* 0x009896800000895d */ /* 0x004fea0003900000 */
[----:B------:R-:W2:Y:S02]  /*b290*/  @!P0 SYNCS.PHASECHK.TRANS64 P0, [R0+URZ+0xb0], R5 ;  /* 0x0000b005000085a7 */ /* 0x000ea400080010ff */
[----:B--2---:R-:W-:Y:S05]  /*b2a0*/  @!P0 BRA `(.L_x_140) ;  /* 0xfffffffc00f08947 */ /* 0x004fea000383ffff */
[----:B------:R-:W-:Y:S05]  /*b2b0*/  BRA `(.L_x_141) ;  /* 0xffffff7400187947 */ /* 0x000fea000383ffff */
.L_x_44:
[----:B-1----:R1:W2:Y:S02]  /*b2c0*/  SYNCS.PHASECHK.TRANS64.TRYWAIT P1, [R0+URZ+0xa0], R5 ;  /* 0x0000a005000075a7 */ /* 0x0022a400080211ff */
[----:B--2---:R-:W-:Y:S05]  /*b2d0*/  @!P1 NANOSLEEP.SYNCS 0x989680 ;  /* 0x009896800000995d */ /* 0x004fea0003900000 */
[----:B------:R-:W2:Y:S02]  /*b2e0*/  @!P1 SYNCS.PHASECHK.TRANS64 P1, [R0+URZ+0xa0], R5 ;  /* 0x0000a005000095a7 */ /* 0x000ea400080210ff */
[----:B--2---:R-:W-:Y:S05]  /*b2f0*/  @!P1 BRA `(.L_x_44) ;  /* 0xfffffffc00f09947 */ /* 0x004fea000383ffff */
[----:B------:R-:W-:Y:S05]  /*b300*/  BRA `(.L_x_142) ;  /* 0xffffff7400487947 */ /* 0x000fea000383ffff */
.L_x_47:
[----:B------:R-:W-:-:S07]  /*b310*/  MOV R0, UR5 ;  /* 0x0000000500007c02 */ /* 0x000fce0008000f00 */
.L_x_143:
[----:B-1----:R1:W2:Y:S02]  /*b320*/  SYNCS.PHASECHK.TRANS64.TRYWAIT P0, [R0+URZ+0xb0], R3 ;  /* 0x0000b003000075a7 */ /* 0x0022a400080011ff */
[----:B--2---:R-:W-:Y:S05]  /*b330*/  @!P0 NANOSLEEP.SYNCS 0x989680 ;  /* 0x009896800000895d */ /* 0x004fea0003900000 */
[----:B------:R-:W2:Y:S02]  /*b340*/  @!P0 SYNCS.PHASECHK.TRANS64 P0, [R0+URZ+0xb0], R3 ;  /* 0x0000b003000085a7 */ /* 0x000ea400080010ff */
[----:B--2---:R-:W-:Y:S05]  /*b350*/  @!P0 BRA `(.L_x_143) ;  /* 0xfffffffc00f08947 */ /* 0x004fea000383ffff */
[----:B------:R-:W-:Y:S05]  /*b360*/  BRA `(.L_x_46) ;  /* 0xffffff74009c7947 */ /* 0x000fea000383ffff */
.L_x_54:
[----:B-1----:R1:W2:Y:S02]  /*b370*/  SYNCS.PHASECHK.TRANS64.TRYWAIT P1, [R0+URZ+0xa0], R5 ;  /* 0x0000a005000075a7 */ /* 0x0022a400080211ff */
[----:B--2---:R-:W-:Y:S05]  /*b380*/  @!P1 NANOSLEEP.SYNCS 0x989680 ;  /* 0x009896800000995d */ /* 0x004fea0003900000 */
[----:B------:R-:W2:Y:S02]  /*b390*/  @!P1 SYNCS.PHASECHK.TRANS64 P1, [R0+URZ+0xa0], R5 ;  /* 0x0000a005000095a7 */ /* 0x000ea400080210ff */
[----:B--2---:R-:W-:Y:S05]  /*b3a0*/  @!P1 BRA `(.L_x_54) ;  /* 0xfffffffc00f09947 */ /* 0x004fea000383ffff */
[----:B------:R-:W-:Y:S05]  /*b3b0*/  BRA `(.L_x_144) ;  /* 0xffffff7800f47947 */ /* 0x000fea000383ffff */
.L_x_55:
[----:B------:R-:W-:-:S07]  /*b3c0*/  MOV R3, UR9 ;  /* 0x0000000900037c02 */ /* 0x000fce0008000f00 */
.L_x_145:
[----:B-1----:R1:W2:Y:S02]  /*b3d0*/  SYNCS.PHASECHK.TRANS64.TRYWAIT P0, [R3+URZ+0xd0], R0 ;  /* 0x0000d000030075a7 */ /* 0x0022a400080011ff */
[----:B--2---:R-:W-:Y:S05]  /*b3e0*/  @!P0 NANOSLEEP.SYNCS 0x989680 ;  /* 0x009896800000895d */ /* 0x004fea0003900000 */
[----:B------:R-:W2:Y:S02]  /*b3f0*/  @!P0 SYNCS.PHASECHK.TRANS64 P0, [R3+URZ+0xd0], R0 ;  /* 0x0000d000030085a7 */ /* 0x000ea400080010ff */
[----:B--2---:R-:W-:Y:S05]  /*b400*/  @!P0 BRA `(.L_x_145) ;  /* 0xfffffffc00f08947 */ /* 0x004fea000383ffff */
[----:B------:R-:W-:Y:S05]  /*b410*/  BRA `(.L_x_146) ;  /* 0xffffff7c00287947 */ /* 0x000fea000383ffff */
.L_x_58:
[----:B------:R-:W-:Y:S07]  /*b420*/  MOV R0, UR7 ;  /* 0x0000000700007c02 */ /* 0x000fee0008000f00 */
.L_x_147:
[----:B-1----:R1:W2:Y:S02]  /*b430*/  SYNCS.PHASECHK.TRANS64.TRYWAIT P0, [R0+URZ], R3 ;  /* 0x00000003000075a7 */ /* 0x0022a400080011ff */
[----:B--2---:R-:W-:Y:S05]  /*b440*/  @!P0 NANOSLEEP.SYNCS 0x989680 ;  /* 0x009896800000895d */ /* 0x004fea0003900000 */
[----:B------:R-:W2:Y:S02]  /*b450*/  @!P0 SYNCS.PHASECHK.TRANS64 P0, [R0+URZ], R3 ;  /* 0x00000003000085a7 */ /* 0x000ea400080010ff */
[----:B--2---:R-:W-:Y:S05]  /*b460*/  @!P0 BRA `(.L_x_147) ;  /* 0xfffffffc00f08947 */ /* 0x004fea000383ffff */
[----:B------:R-:W-:Y:S05]  /*b470*/  BRA `(.L_x_57) ;  /* 0xffffff7c00487947 */ /* 0x000fea000383ffff */
.L_x_61:
[----:B------:R-:W-:-:S07]  /*b480*/  MOV R0, UR5 ;  /* 0x0000000500007c02 */ /* 0x000fce0008000f00 */
.L_x_148:
[----:B--2---:R2:W3:Y:S02]  /*b490*/  SYNCS.PHASECHK.TRANS64.TRYWAIT P0, [R0+URZ], R3 ;  /* 0x00000003000075a7 */ /* 0x0044e400080011ff */
[----:B---3--:R-:W-:Y:S05]  /*b4a0*/  @!P0 NANOSLEEP.SYNCS 0x989680 ;  /* 0x009896800000895d */ /* 0x008fea0003900000 */
[----:B------:R-:W3:Y:S02]  /*b4b0*/  @!P0 SYNCS.PHASECHK.TRANS64 P0, [R0+URZ], R3 ;  /* 0x00000003000085a7 */ /* 0x000ee400080010ff */
[----:B---3--:R-:W-:Y:S05]  /*b4c0*/  @!P0 BRA `(.L_x_148) ;  /* 0xfffffffc00f08947 */ /* 0x008fea000383ffff */
[----:B------:R-:W-:Y:S05]  /*b4d0*/  BRA `(.L_x_149) ;  /* 0xffffff7c00e87947 */ /* 0x000fea000383ffff */
.L_x_62:
[----:B------:R-:W-:-:S07]  /*b4e0*/  MOV R0, UR7 ;  /* 0x0000000700007c02 */ /* 0x000fce0008000f00 */
.L_x_150:
[----:B--2---:R2:W3:Y:S02]  /*b4f0*/  SYNCS.PHASECHK.TRANS64.TRYWAIT P0, [R0+URZ], R3 ;  /* 0x00000003000075a7 */ /* 0x0044e400080011ff */
[----:B---3--:R-:W-:Y:S05]  /*b500*/  @!P0 NANOSLEEP.SYNCS 0x989680 ;  /* 0x009896800000895d */ /* 0x008fea0003900000 */
[----:B------:R-:W3:Y:S02]  /*b510*/  @!P0 SYNCS.PHASECHK.TRANS64 P0, [R0+URZ], R3 ;  /* 0x00000003000085a7 */ /* 0x000ee400080010ff */
[----:B---3--:R-:W-:Y:S05]  /*b520*/  @!P0 BRA `(.L_x_150) ;  /* 0xfffffffc00f08947 */ /* 0x008fea000383ffff */
[----:B------:R-:W-:Y:S05]  /*b530*/  BRA `(.L_x_151) ;  /* 0xffffff7c00f47947 */ /* 0x000fea000383ffff */
.L_x_67:
[----:B--2---:R2:W3:Y:S02]  /*b540*/  SYNCS.PHASECHK.TRANS64.TRYWAIT P0, [R0+URZ+0xa0], R3 ;  /* 0x0000a003000075a7 */ /* 0x0044e400080011ff */
[----:B---3--:R-:W-:Y:S05]  /*b550*/  @!P0 NANOSLEEP.SYNCS 0x989680 ;  /* 0x009896800000895d */ /* 0x008fea0003900000 */
[----:B------:R-:W3:Y:S02]  /*b560*/  @!P0 SYNCS.PHASECHK.TRANS64 P0, [R0+URZ+0xa0], R3 ;  /* 0x0000a003000085a7 */ /* 0x000ee400080010ff */
[----:B---3--:R-:W-:Y:S05]  /*b570*/  @!P0 BRA `(.L_x_67) ;  /* 0xfffffffc00f08947 */ /* 0x008fea000383ffff */
[----:B------:R-:W-:Y:S05]  /*b580*/  BRA `(.L_x_152) ;  /* 0xffffff8400007947 */ /* 0x000fea000383ffff */
.L_x_70:
[----:B------:R-:W-:Y:S07]  /*b590*/  MOV R0, UR7 ;  /* 0x0000000700007c02 */ /* 0x000fee0008000f00 */
.L_x_153:
[----:B--2---:R2:W3:Y:S02]  /*b5a0*/  SYNCS.PHASECHK.TRANS64.TRYWAIT P0, [R0+URZ+0x98], R3 ;  /* 0x00009803000075a7 */ /* 0x0044e400080011ff */
[----:B---3--:R-:W-:Y:S05]  /*b5b0*/  @!P0 NANOSLEEP.SYNCS 0x989680 ;  /* 0x009896800000895d */ /* 0x008fea0003900000 */
[----:B------:R-:W3:Y:S02]  /*b5c0*/  @!P0 SYNCS.PHASECHK.TRANS64 P0, [R0+URZ+0x98], R3 ;  /* 0x00009803000085a7 */ /* 0x000ee400080010ff */
[----:B---3--:R-:W-:Y:S05]  /*b5d0*/  @!P0 BRA `(.L_x_153) ;  /* 0xfffffffc00f08947 */ /* 0x008fea000383ffff */
[----:B------:R-:W-:Y:S05]  /*b5e0*/  BRA `(.L_x_69) ;  /* 0xffffff8400e07947 */ /* 0x000fea000383ffff */
.L_x_73:
[----:B------:R-:W-:Y:S07]  /*b5f0*/  MOV R3, UR7 ;  /* 0x0000000700037c02 */ /* 0x000fee0008000f00 */
.L_x_154:
[----:B-1----:R1:W2:Y:S02]  /*b600*/  SYNCS.PHASECHK.TRANS64.TRYWAIT P0, [R3+URZ+0x70], R12 ;  /* 0x0000700c030075a7 */ /* 0x0022a400080011ff */
[----:B--2---:R-:W-:Y:S05]  /*b610*/  @!P0 NANOSLEEP.SYNCS 0x989680 ;  /* 0x009896800000895d */ /* 0x004fea0003900000 */
[----:B------:R-:W2:Y:S02]  /*b620*/  @!P0 SYNCS.PHASECHK.TRANS64 P0, [R3+URZ+0x70], R12 ;  /* 0x0000700c030085a7 */ /* 0x000ea400080010ff */
[----:B--2---:R-:W-:Y:S05]  /*b630*/  @!P0 BRA `(.L_x_154) ;  /* 0xfffffffc00f08947 */ /* 0x004fea000383ffff */
[----:B------:R-:W-:Y:S05]  /*b640*/  BRA `(.L_x_155) ;  /* 0xffffff8800587947 */ /* 0x000fea000383ffff */
.L_x_74:
[----:B-1----:R-:W-:Y:S07]  /*b650*/  MOV R3, UR7 ;  /* 0x0000000700037c02 */ /* 0x002fee0008000f00 */
.L_x_156:
[----:B-1----:R1:W2:Y:S02]  /*b660*/  SYNCS.PHASECHK.TRANS64.TRYWAIT P0, [R3+URZ+0x78], R12 ;  /* 0x0000780c030075a7 */ /* 0x0022a400080011ff */
[----:B--2---:R-:W-:Y:S05]  /*b670*/  @!P0 NANOSLEEP.SYNCS 0x989680 ;  /* 0x009896800000895d */ /* 0x004fea0003900000 */
[----:B------:R-:W2:Y:S02]  /*b680*/  @!P0 SYNCS.PHASECHK.TRANS64 P0, [R3+URZ+0x78], R12 ;  /* 0x0000780c030085a7 */ /* 0x000ea400080010ff */
[----:B--2---:R-:W-:Y:S05]  /*b690*/  @!P0 BRA `(.L_x_156) ;  /* 0xfffffffc00f08947 */ /* 0x004fea000383ffff */
[----:B------:R-:W-:Y:S05]  /*b6a0*/  BRA `(.L_x_157) ;  /* 0xffffff8800947947 */ /* 0x000fea000383ffff */
.L_x_75:
[----:B-1----:R-:W-:Y:S07]  /*b6b0*/  MOV R3, UR7 ;  /* 0x0000000700037c02 */ /* 0x002fee0008000f00 */
.L_x_158:
[----:B-1----:R1:W2:Y:S02]  /*b6c0*/  SYNCS.PHASECHK.TRANS64.TRYWAIT P0, [R3+URZ+0x80], R12 ;  /* 0x0000800c030075a7 */ /* 0x0022a400080011ff */
[----:B--2---:R-:W-:Y:S05]  /*b6d0*/  @!P0 NANOSLEEP.SYNCS 0x989680 ;  /* 0x009896800000895d */ /* 0x004fea0003900000 */
[----:B------:R-:W2:Y:S02]  /*b6e0*/  @!P0 SYNCS.PHASECHK.TRANS64 P0, [R3+URZ+0x80], R12 ;  /* 0x0000800c030085a7 */ /* 0x000ea400080010ff */
[----:B--2---:R-:W-:Y:S05]  /*b6f0*/  @!P0 BRA `(.L_x_158) ;  /* 0xfffffffc00f08947 */ /* 0x004fea000383ffff */
[----:B------:R-:W-:Y:S05]  /*b700*/  BRA `(.L_x_159) ;  /* 0xffffff8800dc7947 */ /* 0x000fea000383ffff */
.L_x_76:
[----:B------:R-:W-:Y:S07]  /*b710*/  MOV R3, UR7 ;  /* 0x0000000700037c02 */ /* 0x000fee0008000f00 */
.L_x_160:
[----:B-1----:R1:W2:Y:S02]  /*b720*/  SYNCS.PHASECHK.TRANS64.TRYWAIT P0, [R3+URZ+0x88], R12 ;  /* 0x0000880c030075a7 */ /* 0x0022a400080011ff */
[----:B--2---:R-:W-:Y:S05]  /*b730*/  @!P0 NANOSLEEP.SYNCS 0x989680 ;  /* 0x009896800000895d */ /* 0x004fea0003900000 */
[----:B------:R-:W2:Y:S02]  /*b740*/  @!P0 SYNCS.PHASECHK.TRANS64 P0, [R3+URZ+0x88], R12 ;  /* 0x0000880c030085a7 */ /* 0x000ea400080010ff */
[----:B--2---:R-:W-:Y:S05]  /*b750*/  @!P0 BRA `(.L_x_160) ;  /* 0xfffffffc00f08947 */ /* 0x004fea000383ffff */
[----:B------:R-:W-:Y:S05]  /*b760*/  BRA `(.L_x_161) ;  /* 0xffffff8c00647947 */ /* 0x000fea000383ffff */
.L_x_78:
[----:B------:R-:W-:-:S07]  /*b770*/  MOV R0, UR7 ;  /* 0x0000000700007c02 */ /* 0x000fce0008000f00 */
.L_x_162:
[----:B-1----:R1:W3:Y:S02]  /*b780*/  SYNCS.PHASECHK.TRANS64.TRYWAIT P0, [R0+URZ+0x70], R3 ;  /* 0x00007003000075a7 */ /* 0x0022e400080011ff */
[----:B---3--:R-:W-:Y:S05]  /*b790*/  @!P0 NANOSLEEP.SYNCS 0x989680 ;  /* 0x009896800000895d */ /* 0x008fea0003900000 */
[----:B------:R-:W3:Y:S02]  /*b7a0*/  @!P0 SYNCS.PHASECHK.TRANS64 P0, [R0+URZ+0x70], R3 ;  /* 0x00007003000085a7 */ /* 0x000ee400080010ff */
[----:B---3--:R-:W-:Y:S05]  /*b7b0*/  @!P0 BRA `(.L_x_162) ;  /* 0xfffffffc00f08947 */ /* 0x008fea000383ffff */
[----:B------:R-:W-:Y:S05]  /*b7c0*/  BRA `(.L_x_163) ;  /* 0xffffff8c00d47947 */ /* 0x000fea000383ffff */
.L_x_79:
[----:B-1----:R-:W-:-:S07]  /*b7d0*/  MOV R0, UR7 ;  /* 0x0000000700007c02 */ /* 0x002fce0008000f00 */
.L_x_164:
[----:B-1----:R1:W3:Y:S02]  /*b7e0*/  SYNCS.PHASECHK.TRANS64.TRYWAIT P0, [R0+URZ+0x78], R3 ;  /* 0x00007803000075a7 */ /* 0x0022e400080011ff */
[----:B---3--:R-:W-:Y:S05]  /*b7f0*/  @!P0 NANOSLEEP.SYNCS 0x989680 ;  /* 0x009896800000895d */ /* 0x008fea0003900000 */
[----:B------:R-:W3:Y:S02]  /*b800*/  @!P0 SYNCS.PHASECHK.TRANS64 P0, [R0+URZ+0x78], R3 ;  /* 0x00007803000085a7 */ /* 0x000ee400080010ff */
[----:B---3--:R-:W-:Y:S05]  /*b810*/  @!P0 BRA `(.L_x_164) ;  /* 0xfffffffc00f08947 */ /* 0x008fea000383ffff */
[----:B------:R-:W-:Y:S05]  /*b820*/  BRA `(.L_x_165) ;  /* 0xffffff8c00c47947 */ /* 0x000fea000383ffff */
.L_x_80:
[----:B-1----:R-:W-:-:S07]  /*b830*/  MOV R0, UR7 ;  /* 0x0000000700007c02 */ /* 0x002fce0008000f00 */
.L_x_166:
[----:B-1----:R1:W3:Y:S02]  /*b840*/  SYNCS.PHASECHK.TRANS64.TRYWAIT P0, [R0+URZ+0x80], R3 ;  /* 0x00008003000075a7 */ /* 0x0022e400080011ff */
[----:B---3--:R-:W-:Y:S05]  /*b850*/  @!P0 NANOSLEEP.SYNCS 0x989680 ;  /* 0x009896800000895d */ /* 0x008fea0003900000 */
[----:B------:R-:W3:Y:S02]  /*b860*/  @!P0 SYNCS.PHASECHK.TRANS64 P0, [R0+URZ+0x80], R3 ;  /* 0x00008003000085a7 */ /* 0x000ee400080010ff */
[----:B---3--:R-:W-:Y:S05]  /*b870*/  @!P0 BRA `(.L_x_166) ;  /* 0xfffffffc00f08947 */ /* 0x008fea000383ffff */
[----:B------:R-:W-:Y:S05]  /*b880*/  BRA `(.L_x_167) ;  /* 0xffffff8c00b47947 */ /* 0x000fea000383ffff */
.L_x_82:
[----:B--2---:R2:W4:Y:S02]  /*b890*/  SYNCS.PHASECHK.TRANS64.TRYWAIT P0, [R0+URZ+0xa0], R3 ;  /* 0x0000a003000075a7 */ /* 0x00452400080011ff */
[----:B----4-:R-:W-:Y:S05]  /*b8a0*/  @!P0 NANOSLEEP.SYNCS 0x989680 ;  /* 0x009896800000895d */ /* 0x010fea0003900000 */
[----:B------:R-:W4:Y:S02]  /*b8b0*/  @!P0 SYNCS.PHASECHK.TRANS64 P0, [R0+URZ+0xa0], R3 ;  /* 0x0000a003000085a7 */ /* 0x000f2400080010ff */
[----:B----4-:R-:W-:Y:S05]  /*b8c0*/  @!P0 BRA `(.L_x_82) ;  /* 0xfffffffc00f08947 */ /* 0x010fea000383ffff */
[----:B------:R-:W-:Y:S05]  /*b8d0*/  BRA `(.L_x_168) ;  /* 0xffffff90007c7947 */ /* 0x000fea000383ffff */
.L_x_93:
[----:B-1----:R1:W3:Y:S02]  /*b8e0*/  SYNCS.PHASECHK.TRANS64.TRYWAIT P1, [R3+URZ+0x50], R0 ;  /* 0x00005000030075a7 */ /* 0x0022e400080211ff */
[----:B---3--:R-:W-:Y:S05]  /*b8f0*/  @!P1 NANOSLEEP.SYNCS 0x989680 ;  /* 0x009896800000995d */ /* 0x008fea0003900000 */
[----:B------:R-:W3:Y:S02]  /*b900*/  @!P1 SYNCS.PHASECHK.TRANS64 P1, [R3+URZ+0x50], R0 ;  /* 0x00005000030095a7 */ /* 0x000ee400080210ff */
[----:B---3--:R-:W-:Y:S05]  /*b910*/  @!P1 BRA `(.L_x_93) ;  /* 0xfffffffc00f09947 */ /* 0x008fea000383ffff */
[----:B------:R-:W-:Y:S05]  /*b920*/  BRA `(.L_x_92) ;  /* 0xffffff9c00a07947 */ /* 0x000fea000383ffff */
.L_x_95:
[----:B-1----:R1:W4:Y:S02]  /*b930*/  SYNCS.PHASECHK.TRANS64.TRYWAIT P0, [R193+URZ+0xc0], R2 ;  /* 0x0000c002c10075a7 */ /* 0x00232400080011ff */
[----:B----4-:R-:W-:Y:S05]  /*b940*/  @!P0 NANOSLEEP.SYNCS 0x989680 ;  /* 0x009896800000895d */ /* 0x010fea0003900000 */
[----:B------:R-:W4:Y:S02]  /*b950*/  @!P0 SYNCS.PHASECHK.TRANS64 P0, [R193+URZ+0xc0], R2 ;  /* 0x0000c002c10085a7 */ /* 0x000f2400080010ff */
[----:B----4-:R-:W-:Y:S05]  /*b960*/  @!P0 BRA `(.L_x_95) ;  /* 0xfffffffc00f08947 */ /* 0x010fea000383ffff */
[----:B------:R-:W-:Y:S05]  /*b970*/  BRA `(.L_x_94) ;  /* 0xffffff9c00fc7947 */ /* 0x000fea000383ffff */
.L_x_104:
[----:B--2---:R2:W3:Y:S02]  /*b980*/  SYNCS.PHASECHK.TRANS64.TRYWAIT P0, [R204+URZ+0x50], R3 ;  /* 0x00005003cc0075a7 */ /* 0x0044e400080011ff */
[----:B---3--:R-:W-:Y:S05]  /*b990*/  @!P0 NANOSLEEP.SYNCS 0x989680 ;  /* 0x009896800000895d */ /* 0x008fea0003900000 */
[----:B------:R-:W3:Y:S02]  /*b9a0*/  @!P0 SYNCS.PHASECHK.TRANS64 P0, [R204+URZ+0x50], R3 ;  /* 0x00005003cc0085a7 */ /* 0x000ee400080010ff */
[----:B---3--:R-:W-:Y:S05]  /*b9b0*/  @!P0 BRA `(.L_x_104) ;  /* 0xfffffffc00f08947 */ /* 0x008fea000383ffff */
[----:B------:R-:W-:Y:S05]  /*b9c0*/  BRA `(.L_x_103) ;  /* 0xffffffb400087947 */ /* 0x000fea000383ffff */
.L_x_113:
[----:B--2---:R2:W3:Y:S02]  /*b9d0*/  SYNCS.PHASECHK.TRANS64.TRYWAIT P0, [R0+URZ+0x50], R5 ;  /* 0x00005005000075a7 */ /* 0x0044e400080011ff */
[----:B---3--:R-:W-:Y:S05]  /*b9e0*/  @!P0 NANOSLEEP.SYNCS 0x989680 ;  /* 0x009896800000895d */ /* 0x008fea0003900000 */
[----:B------:R-:W3:Y:S02]  /*b9f0*/  @!P0 SYNCS.PHASECHK.TRANS64 P0, [R0+URZ+0x50], R5 ;  /* 0x00005005000085a7 */ /* 0x000ee400080010ff */
[----:B---3--:R-:W-:Y:S05]  /*ba00*/  @!P0 BRA `(.L_x_113) ;  /* 0xfffffffc00f08947 */ /* 0x008fea000383ffff */
[----:B------:R-:W-:Y:S05]  /*ba10*/  BRA `(.L_x_112) ;  /* 0xffffffc800607947 */ /* 0x000fea000383ffff */
.L_x_122:
[----:B--2---:R2:W3:Y:S02]  /*ba20*/  SYNCS.PHASECHK.TRANS64.TRYWAIT P0, [R0+URZ+0x50], R3 ;  /* 0x00005003000075a7 */ /* 0x0044e400080011ff */
[----:B---3--:R-:W-:Y:S05]  /*ba30*/  @!P0 NANOSLEEP.SYNCS 0x989680 ;  /* 0x009896800000895d */ /* 0x008fea0003900000 */
[----:B------:R-:W3:Y:S02]  /*ba40*/  @!P0 SYNCS.PHASECHK.TRANS64 P0, [R0+URZ+0x50], R3 ;  /* 0x00005003000085a7 */ /* 0x000ee400080010ff */
[----:B---3--:R-:W-:Y:S05]  /*ba50*/  @!P0 BRA `(.L_x_122) ;  /* 0xfffffffc00f08947 */ /* 0x008fea000383ffff */
[----:B------:R-:W-:Y:S05]  /*ba60*/  BRA `(.L_x_121) ;  /* 0xffffffdc00c47947 */ /* 0x000fea000383ffff */
        .weak           $__internal_0_$__cuda_sm10x_tcgen05_guardrail_trap_col_being_dealloced_not_returned_by_alloc
        .type           $__internal_0_$__cuda_sm10x_tcgen05_guardrail_trap_col_being_dealloced_not_returned_by_alloc,@function
        .size           $__internal_0_$__cuda_sm10x_tcgen05_guardrail_trap_col_being_dealloced_not_returned_by_alloc,($__internal_1_$__cuda_sm10x_tcgen05_guardrail_trap_phase_invalid_during_alloc - $__internal_0_$__cuda_sm10x_tcgen05_guardrail_trap_col_being_dealloced_not_returned_by_alloc)
$__internal_0_$__cuda_sm10x_tcgen05_guardrail_trap_col_being_dealloced_not_returned_by_alloc:
[----:B------:R-:W-:Y:S05]  /*ba70*/  BPT.TRAP 0x1 ;  /* 0x000000040000795c */ /* 0x000fea0000300000 */
[----:B------:R-:W-:-:S04]  /*ba80*/  HFMA2 R3, -RZ, RZ, 0, 0 ;  /* 0x00000000ff037431 */ /* 0x000fc800000001ff */
[----:B------:R-:W-:Y:S05]  /*ba90*/  RET.REL.NODEC R2 `(_ZN7cutlass13device_kernelINS_4gemm6kernel13GemmUniversalIN4cute5tupleIJiiiiEEENS1_10collective13CollectiveMmaINS1_35MainloopSm100TmaUmmaWarpSpecializedILi5ELi2ELi2ENS5_IJNS4_1CILi1EEESB_SB_EEEEENS5_IJNSA_ILi128EEENSA_ILi256EEENSA_ILi32EEEEEENS_12float_e5m2_tENS5_IJlSB_lEEESI_SJ_NS4_8TiledMMAINS4_8MMA_AtomIJNS4_10MMA_TraitsINS4_19SM100_MMA_F8F6F4_SSEJSI_SI_fSE_SF_NS4_17integral_constantINS4_4UMMA5MajorELSQ_0EEESR_NSO_INSP_7ScaleInELSS_0EEEST_EEEEEENS4_6LayoutISC_NS5_IJNSA_ILi0EEESX_SX_EEEEENS5_IJNS4_10UnderscoreES10_S10_EEEEENS4_13SM90_TMA_LOADENS4_14ComposedLayoutINS4_7SwizzleILi1ELi4ELi3EEENS4_18smem_ptr_flag_bitsILi8EEENSW_INS5_IJNSA_ILi8EEESG_EEENS5_IJSG_SB_EEEEEEEvNS4_8identityES13_S1D_vS1E_EENS_8epilogue10collective18CollectiveEpilogueINS1G_23Sm100TmaWarpSpecializedILi4ELi2ELi64ELb0ELb0EEEJSH_NS5_IJNSW_ISE_SB_EENSW_INSA_ILi64EEESB_EEEEESI_SJ_SI_SJ_NS1G_6fusion15FusionCallbacksIS1K_NS1P_17LinearCombinationISI_fSI_fLNS_15FloatRoundStyleE2EEESH_S1O_JEEENS4_5SM1004TMEM4LOAD26SM100_TMEM_LOAD_32dp32b64xES13_NS14_INS15_ILi2ELi4ELi3EEES18_NSW_INS5_IJS19_S1M_EEENS5_IJS1M_SB_EEEEEEENS4_39AutoVectorizingCopyWithAssumedAlignmentILi128EEENS4_14SM90_TMA_STOREES23_S25_S25_EEEvvEEEEvNT_6ParamsE) ;  /* 0xffffff4402587950 */ /* 0x000fea0003c3ffff */
        .weak           $__internal_1_$__cuda_sm10x_tcgen05_guardrail_trap_phase_invalid_during_alloc
        .type           $__internal_1_$__cuda_sm10x_tcgen05_guardrail_trap_phase_invalid_during_alloc,@function
        .size           $__internal_1_$__cuda_sm10x_tcgen05_guardrail_trap_phase_invalid_during_alloc,($__internal_2_$__cuda_sm10x_tcgen05_guardrail_trap_unallocated_columns_being_dealloced - $__internal_1_$__cuda_sm10x_tcgen05_guardrail_trap_phase_invalid_during_alloc)
$__internal_1_$__cuda_sm10x_tcgen05_guardrail_trap_phase_invalid_during_alloc:
[----:B------:R-:W-:Y:S05]  /*baa0*/  BPT.TRAP 0x1 ;  /* 0x000000040000795c */ /* 0x000fea0000300000 */
[----:B------:R-:W-:-:S04]  /*bab0*/  MOV R3, 0x0 ;  /* 0x0000000000037802 */ /* 0x000fc80000000f00 */
[----:B------:R-:W-:Y:S05]  /*bac0*/  RET.REL.NODEC R2 `(_ZN7cutlass13device_kernelINS_4gemm6kernel13GemmUniversalIN4cute5tupleIJiiiiEEENS1_10collective13CollectiveMmaINS1_35MainloopSm100TmaUmmaWarpSpecializedILi5ELi2ELi2ENS5_IJNS4_1CILi1EEESB_SB_EEEEENS5_IJNSA_ILi128EEENSA_ILi256EEENSA_ILi32EEEEEENS_12float_e5m2_tENS5_IJlSB_lEEESI_SJ_NS4_8TiledMMAINS4_8MMA_AtomIJNS4_10MMA_TraitsINS4_19SM100_MMA_F8F6F4_SSEJSI_SI_fSE_SF_NS4_17integral_constantINS4_4UMMA5MajorELSQ_0EEESR_NSO_INSP_7ScaleInELSS_0EEEST_EEEEEENS4_6LayoutISC_NS5_IJNSA_ILi0EEESX_SX_EEEEENS5_IJNS4_10UnderscoreES10_S10_EEEEENS4_13SM90_TMA_LOADENS4_14ComposedLayoutINS4_7SwizzleILi1ELi4ELi3EEENS4_18smem_ptr_flag_bitsILi8EEENSW_INS5_IJNSA_ILi8EEESG_EEENS5_IJSG_SB_EEEEEEEvNS4_8identityES13_S1D_vS1E_EENS_8epilogue10collective18CollectiveEpilogueINS1G_23Sm100TmaWarpSpecializedILi4ELi2ELi64ELb0ELb0EEEJSH_NS5_IJNSW_ISE_SB_EENSW_INSA_ILi64EEESB_EEEEESI_SJ_SI_SJ_NS1G_6fusion15FusionCallbacksIS1K_NS1P_17LinearCombinationISI_fSI_fLNS_15FloatRoundStyleE2EEESH_S1O_JEEENS4_5SM1004TMEM4LOAD26SM100_TMEM_LOAD_32dp32b64xES13_NS14_INS15_ILi2ELi4ELi3EEES18_NSW_INS5_IJS19_S1M_EEENS5_IJS1M_SB_EEEEEEENS4_39AutoVectorizingCopyWithAssumedAlignmentILi128EEENS4_14SM90_TMA_STOREES23_S25_S25_EEEvvEEEEvNT_6ParamsE) ;  /* 0xffffff44024c7950 */ /* 0x000fea0003c3ffff */
        .weak           $__internal_2_$__cuda_sm10x_tcgen05_guardrail_trap_unallocated_columns_being_dealloced
        .type           $__internal_2_$__cuda_sm10x_tcgen05_guardrail_trap_unallocated_columns_being_dealloced,@function
        .size           $__internal_2_$__cuda_sm10x_tcgen05_guardrail_trap_unallocated_columns_being_dealloced,(.L_x_170 - $__internal_2_$__cuda_sm10x_tcgen05_guardrail_trap_unallocated_columns_being_dealloced)
$__internal_2_$__cuda_sm10x_tcgen05_guardrail_trap_unallocated_columns_being_dealloced:
[----:B------:R-:W-:Y:S05]  /*bad0*/  BPT.TRAP 0x1 ;  /* 0x000000040000795c */ /* 0x000fea0000300000 */
[----:B------:R-:W-:-:S04]  /*bae0*/  HFMA2 R3, -RZ, RZ, 0, 0 ;  /* 0x00000000ff037431 */ /* 0x000fc800000001ff */
[----:B------:R-:W-:Y:S05]  /*baf0*/  RET.REL.NODEC R2 `(_ZN7cutlass13device_kernelINS_4gemm6kernel13GemmUniversalIN4cute5tupleIJiiiiEEENS1_10collective13CollectiveMmaINS1_35MainloopSm100TmaUmmaWarpSpecializedILi5ELi2ELi2ENS5_IJNS4_1CILi1EEESB_SB_EEEEENS5_IJNSA_ILi128EEENSA_ILi256EEENSA_ILi32EEEEEENS_12float_e5m2_tENS5_IJlSB_lEEESI_SJ_NS4_8TiledMMAINS4_8MMA_AtomIJNS4_10MMA_TraitsINS4_19SM100_MMA_F8F6F4_SSEJSI_SI_fSE_SF_NS4_17integral_constantINS4_4UMMA5MajorELSQ_0EEESR_NSO_INSP_7ScaleInELSS_0EEEST_EEEEEENS4_6LayoutISC_NS5_IJNSA_ILi0EEESX_SX_EEEEENS5_IJNS4_10UnderscoreES10_S10_EEEEENS4_13SM90_TMA_LOADENS4_14ComposedLayoutINS4_7SwizzleILi1ELi4ELi3EEENS4_18smem_ptr_flag_bitsILi8EEENSW_INS5_IJNSA_ILi8EEESG_EEENS5_IJSG_SB_EEEEEEEvNS4_8identityES13_S1D_vS1E_EENS_8epilogue10collective18CollectiveEpilogueINS1G_23Sm100TmaWarpSpecializedILi4ELi2ELi64ELb0ELb0EEEJSH_NS5_IJNSW_ISE_SB_EENSW_INSA_ILi64EEESB_EEEEESI_SJ_SI_SJ_NS1G_6fusion15FusionCallbacksIS1K_NS1P_17LinearCombinationISI_fSI_fLNS_15FloatRoundStyleE2EEESH_S1O_JEEENS4_5SM1004TMEM4LOAD26SM100_TMEM_LOAD_32dp32b64xES13_NS14_INS15_ILi2ELi4ELi3EEES18_NSW_INS5_IJS19_S1M_EEENS5_IJS1M_SB_EEEEEEENS4_39AutoVectorizingCopyWithAssumedAlignmentILi128EEENS4_14SM90_TMA_STOREES23_S25_S25_EEEvvEEEEvNT_6ParamsE) ;  /* 0xffffff4402407950 */ /* 0x000fea0003c3ffff */
.L_x_169:
[----:B------:R-:W-:-:S00]  /*bb00*/  BRA `(.L_x_169) ;  /* 0xfffffffc00fc7947 */ /* 0x000fc0000383ffff */
[----:B------:R-:W-:-:S00]  /*bb10*/  NOP ;  /* 0x0000000000007918 */ /* 0x000fc00000000000 */
        /* <DEDUP_REMOVED lines=14> */
.L_x_170:


//--------------------- .nv.global.init           --------------------------
	.section	.nv.global.init,"aw",@progbits
.nv.global.init:
	.type		$str$27,@object
	.size		$str$27,($str$28 - $str$27)
$str$27:
        /*0000*/ 	.byte	0x28, 0x61, 0x64, 0x64, 0x72, 0x65, 0x73, 0x73, 0x20, 0x26, 0x20, 0x6d, 0x61, 0x73, 0x6b, 0x29
        /*0010*/ 	.byte	0x20, 0x3d, 0x3d, 0x20, 0x30, 0x00
	.type		$str$28,@object
	.size		$str$28,($str$26 - $str$28)
$str$28:
        /*0016*/ 	.byte	0x2f, 0x74, 0x6d, 0x70, 0x2f, 0x63, 0x75, 0x74, 0x6c, 0x61, 0x73, 0x73, 0x5f, 0x73, 0x77, 0x65
        /*0026*/ 	.byte	0x65, 0x70, 0x5f, 0x73, 0x72, 0x63, 0x2f, 0x69, 0x6e, 0x63, 0x6c, 0x75, 0x64, 0x65, 0x2f, 0x63
        /*0036*/ 	.byte	0x75, 0x74, 0x65, 0x2f, 0x70, 0x6f, 0x69, 0x6e, 0x74, 0x65, 0x72, 0x5f, 0x66, 0x6c, 0x61, 0x67
        /*0046*/ 	.byte	0x67, 0x65, 0x64, 0x2e, 0x68, 0x70, 0x70, 0x00
	.type		$str$26,@object
	.size		$str$26,($str$25 - $str$26)
$str$26:
        /*004e*/ 	.byte	0x2f, 0x74, 0x6d, 0x70, 0x2f, 0x63, 0x75, 0x74, 0x6c, 0x61, 0x73, 0x73, 0x5f, 0x73, 0x77, 0x65
        /*005e*/ 	.byte	0x65, 0x70, 0x5f, 0x73, 0x72, 0x63, 0x2f, 0x69, 0x6e, 0x63, 0x6c, 0x75, 0x64, 0x65, 0x2f, 0x63
        /*006e*/ 	.byte	0x75, 0x74, 0x65, 0x2f, 0x61, 0x74, 0x6f, 0x6d, 0x2f, 0x63, 0x6f, 0x70, 0x79, 0x5f, 0x74, 0x72
        /*007e*/ 	.byte	0x61, 0x69, 0x74, 0x73, 0x5f, 0x73, 0x6d, 0x31, 0x30, 0x30, 0x2e, 0x68, 0x70, 0x70, 0x00
	.type		$str$25,@object
	.size		$str$25,(__unnamed_1 - $str$25)
$str$25:
        /*008d*/ 	.byte	0x28, 0x28, 0x75, 0x69, 0x6e, 0x74, 0x33, 0x32, 0x5f, 0x74, 0x28, 0x74, 0x68, 0x72, 0x65, 0x61
        /*009d*/ 	.byte	0x64, 0x49, 0x64, 0x78, 0x2e, 0x78, 0x29, 0x20, 0x2f, 0x20, 0x33, 0x32, 0x29, 0x20, 0x25, 0x20
        /*00ad*/ 	.byte	0x34, 0x29, 0x20, 0x3d, 0x3d, 0x20, 0x28, 0x28, 0x28, 0x74, 0x6d, 0x65, 0x6d, 0x5f, 0x61, 0x64
        /*00bd*/ 	.byte	0x64, 0x72, 0x20, 0x3e, 0x3e, 0x20, 0x31, 0x36, 0x29, 0x20, 0x2f, 0x20, 0x33, 0x32, 0x29, 0x20
        /*00cd*/ 	.byte	0x25, 0x20, 0x34, 0x29, 0x00
	.type		__unnamed_1,@object
	.size		__unnamed_1,(__unnamed_2 - __unnamed_1)
__unnamed_1:
        /*00d2*/ 	.byte	0x61, 0x75, 0x74, 0x6f, 0x20, 0x63, 0x75, 0x74, 0x65, 0x3a, 0x3a, 0x61, 0x73, 0x5f, 0x70, 0x6f
        /* <DEDUP_REMOVED lines=24> */
        /*0262*/ 	.byte	0x43, 0x3c, 0x38, 0x31, 0x39, 0x32, 0x3e, 0x3e, 0x3e, 0x3e, 0x5d, 0x00
	.type		__unnamed_2,@object
	.size		__unnamed_2,(__unnamed_3 - __unnamed_2)
__unnamed_2:
        /* <DEDUP_REMOVED lines=26> */
	.type		__unnamed_3,@object
	.size		__unnamed_3,(.L_3 - __unnamed_3)
__unnamed_3:
        /* <DEDUP_REMOVED lines=42> */
        /*06aa*/ 	.byte	0x3e, 0x3e, 0x3e, 0x3e, 0x5d, 0x00
.L_3:


//--------------------- .nv.shared._ZN7cutlass13device_kernelINS_4gemm6kernel13GemmUniversalIN4cute5tupleIJiiiiEEENS1_10collective13CollectiveMmaINS1_35MainloopSm100TmaUmmaWarpSpecializedILi5ELi2ELi2ENS5_IJNS4_1CILi1EEESB_SB_EEEEENS5_IJNSA_ILi128EEENSA_ILi256EEENSA_ILi32EEEEEENS_12float_e5m2_tENS5_IJlSB_lEEESI_SJ_NS4_8TiledMMAINS4_8MMA_AtomIJNS4_10MMA_TraitsINS4_19SM100_MMA_F8F6F4_SSEJSI_SI_fSE_SF_NS4_17integral_constantINS4_4UMMA5MajorELSQ_0EEESR_NSO_INSP_7ScaleInELSS_0EEEST_EEEEEENS4_6LayoutISC_NS5_IJNSA_ILi0EEESX_SX_EEEEENS5_IJNS4_10UnderscoreES10_S10_EEEEENS4_13SM90_TMA_LOADENS4_14ComposedLayoutINS4_7SwizzleILi1ELi4ELi3EEENS4_18smem_ptr_flag_bitsILi8EEENSW_INS5_IJNSA_ILi8EEESG_EEENS5_IJSG_SB_EEEEEEEvNS4_8identityES13_S1D_vS1E_EENS_8epilogue10collective18CollectiveEpilogueINS1G_23Sm100TmaWarpSpecializedILi4ELi2ELi64ELb0ELb0EEEJSH_NS5_IJNSW_ISE_SB_EENSW_INSA_ILi64EEESB_EEEEESI_SJ_SI_SJ_NS1G_6fusion15FusionCallbacksIS1K_NS1P_17LinearCombinationISI_fSI_fLNS_15FloatRoundStyleE2EEESH_S1O_JEEENS4_5SM1004TMEM4LOAD26SM100_TMEM_LOAD_32dp32b64xES13_NS14_INS15_ILi2ELi4ELi3EEES18_NSW_INS5_IJS19_S1M_EEENS5_IJS1M_SB_EEEEEEENS4_39AutoVectorizingCopyWithAssumedAlignmentILi128EEENS4_14SM90_TMA_STOREES23_S25_S25_EEEvvEEEEvNT_6ParamsE --------------------------
	.section	.nv.shared._ZN7cutlass13device_kernelINS_4gemm6kernel13GemmUniversalIN4cute5tupleIJiiiiEEENS1_10collective13CollectiveMmaINS1_35MainloopSm100TmaUmmaWarpSpecializedILi5ELi2ELi2ENS5_IJNS4_1CILi1EEESB_SB_EEEEENS5_IJNSA_ILi128EEENSA_ILi256EEENSA_ILi32EEEEEENS_12float_e5m2_tENS5_IJlSB_lEEESI_SJ_NS4_8TiledMMAINS4_8MMA_AtomIJNS4_10MMA_TraitsINS4_19SM100_MMA_F8F6F4_SSEJSI_SI_fSE_SF_NS4_17integral_constantINS4_4UMMA5MajorELSQ_0EEESR_NSO_INSP_7ScaleInELSS_0EEEST_EEEEEENS4_6LayoutISC_NS5_IJNSA_ILi0EEESX_SX_EEEEENS5_IJNS4_10UnderscoreES10_S10_EEEEENS4_13SM90_TMA_LOADENS4_14ComposedLayoutINS4_7SwizzleILi1ELi4ELi3EEENS4_18smem_ptr_flag_bitsILi8EEENSW_INS5_IJNSA_ILi8EEESG_EEENS5_IJSG_SB_EEEEEEEvNS4_8identityES13_S1D_vS1E_EENS_8epilogue10collective18CollectiveEpilogueINS1G_23Sm100TmaWarpSpecializedILi4ELi2ELi64ELb0ELb0EEEJSH_NS5_IJNSW_ISE_SB_EENSW_INSA_ILi64EEESB_EEEEESI_SJ_SI_SJ_NS1G_6fusion15FusionCallbacksIS1K_NS1P_17LinearCombinationISI_fSI_fLNS_15FloatRoundStyleE2EEESH_S1O_JEEENS4_5SM1004TMEM4LOAD26SM100_TMEM_LOAD_32dp32b64xES13_NS14_INS15_ILi2ELi4ELi3EEES18_NSW_INS5_IJS19_S1M_EEENS5_IJS1M_SB_EEEEEEENS4_39AutoVectorizingCopyWithAssumedAlignmentILi128EEENS4_14SM90_TMA_STOREES23_S25_S25_EEEvvEEEEvNT_6ParamsE,"aw",@nobits
	.sectionflags	@""
	.align	16
	.zero		1024


//--------------------- .nv.shared.reserved.0     --------------------------
	.section	.nv.shared.reserved.0,"aw",@nobits
	.weak		__nv_reservedSMEM_offset_0_alias
	.size		__nv_reservedSMEM_offset_0_alias, 0, 64
	.other		__nv_reservedSMEM_offset_0_alias,@"STO_CUDA_RESERVED_SHARED STV_DEFAULT"
__nv_reservedSMEM_offset_0_alias:
	.zero		0
.nv.shared.reserved.0:
	.zero		64
	.weak		__nv_reservedSMEM_tcgen05_partition
	.type		__nv_reservedSMEM_tcgen05_partition,@object
	.size		__nv_reservedSMEM_tcgen05_partition,(.L_0 - __nv_reservedSMEM_tcgen05_partition)
__nv_reservedSMEM_tcgen05_partition:
	.zero		32
.L_0:


//--------------------- .nv.global                --------------------------
	.section	.nv.global,"aw",@nobits
.nv.global:
	.type		_ZN39_INTERNAL_5d1b0e81_4_k_cu_bd7a11ee_96814cute1_E,@object
	.size		_ZN39_INTERNAL_5d1b0e81_4_k_cu_bd7a11ee_96814cute1_E,(_ZN39_INTERNAL_5d1b0e81_4_k_cu_bd7a11ee_96814cuda3std3__45__cpo6cbeginE - _ZN39_INTERNAL_5d1b0e81_4_k_cu_bd7a11ee_96814cute1_E)
_ZN39_INTERNAL_5d1b0e81_4_k_cu_bd7a11ee_96814cute1_E:
	.zero		1
	.type		_ZN39_INTERNAL_5d1b0e81_4_k_cu_bd7a11ee_96814cuda3std3__45__cpo6cbeginE,@object
	.size		_ZN39_INTERNAL_5d1b0e81_4_k_cu_bd7a11ee_96814cuda3std3__45__cpo6cbeginE,(_ZN39_INTERNAL_5d1b0e81_4_k_cu_bd7a11ee_96814cuda3std3__48in_placeE - _ZN39_INTERNAL_5d1b0e81_4_k_cu_bd7a11ee_96814cuda3std3__45__cpo6cbeginE)
_ZN39_INTERNAL_5d1b0e81_4_k_cu_bd7a11ee_96814cuda3std3__45__cpo6cbeginE:
	.zero		1
	.type		_ZN39_INTERNAL_5d1b0e81_4_k_cu_bd7a11ee_96814cuda3std3__48in_placeE,@object
	.size		_ZN39_INTERNAL_5d1b0e81_4_k_cu_bd7a11ee_96814cuda3std3__48in_placeE,(_ZN39_INTERNAL_5d1b0e81_4_k_cu_bd7a11ee_96814cuda3std6ranges3__45__cpo9iter_moveE - _ZN39_INTERNAL_5d1b0e81_4_k_cu_bd7a11ee_96814cuda3std3__48in_placeE)
_ZN39_INTERNAL_5d1b0e81_4_k_cu_bd7a11ee_96814cuda3std3__48in_placeE:
	.zero		1
	.type		_ZN39_INTERNAL_5d1b0e81_4_k_cu_bd7a11ee_96814cuda3std6ranges3__45__cpo9iter_moveE,@object
	.size		_ZN39_INTERNAL_5d1b0e81_4_k_cu_bd7a11ee_96814cuda3std6ranges3__45__cpo9iter_moveE,(_ZN39_INTERNAL_5d1b0e81_4_k_cu_bd7a11ee_96814cuda3std3__45__cpo5beginE - _ZN39_INTERNAL_5d1b0e81_4_k_cu_bd7a11ee_96814cuda3std6ranges3__45__cpo9iter_moveE)
_ZN39_INTERNAL_5d1b0e81_4_k_cu_bd7a11ee_96814cuda3std6ranges3__45__cpo9iter_moveE:
	.zero		1
	.type		_ZN39_INTERNAL_5d1b0e81_4_k_cu_bd7a11ee_96814cuda3std3__45__cpo5beginE,@object
	.size		_ZN39_INTERNAL_5d1b0e81_4_k_cu_bd7a11ee_96814cuda3std3__45__cpo5beginE,(_ZN39_INTERNAL_5d1b0e81_4_k_cu_bd7a11ee_96814cuda3std3__441_GLOBAL__N__5d1b0e81_4_k_cu_bd7a11ee_96816ignoreE - _ZN39_INTERNAL_5d1b0e81_4_k_cu_bd7a11ee_96814cuda3std3__45__cpo5beginE)
_ZN39_INTERNAL_5d1b0e81_4_k_cu_bd7a11ee_96814cuda3std3__45__cpo5beginE:
	.zero		1
	.type		_ZN39_INTERNAL_5d1b0e81_4_k_cu_bd7a11ee_96814cuda3std3__441_GLOBAL__N__5d1b0e81_4_k_cu_bd7a11ee_96816ignoreE,@object
	.size		_ZN39_INTERNAL_5d1b0e81_4_k_cu_bd7a11ee_96814cuda3std3__441_GLOBAL__N__5d1b0e81_4_k_cu_bd7a11ee_96816ignoreE,(_ZN39_INTERNAL_5d1b0e81_4_k_cu_bd7a11ee_96814cute7productE - _ZN39_INTERNAL_5d1b0e81_4_k_cu_bd7a11ee_96814cuda3std3__441_GLOBAL__N__5d1b0e81_4_k_cu_bd7a11ee_96816ignoreE)
_ZN39_INTERNAL_5d1b0e81_4_k_cu_bd7a11ee_96814cuda3std3__441_GLOBAL__N__5d1b0e81_4_k_cu_bd7a11ee_96816ignoreE:
	.zero		1
	.type		_ZN39_INTERNAL_5d1b0e81_4_k_cu_bd7a11ee_96814cute7productE,@object
	.size		_ZN39_INTERNAL_5d1b0e81_4_k_cu_bd7a11ee_96814cute7productE,(_ZN39_INTERNAL_5d1b0e81_4_k_cu_bd7a11ee_96814cuda3std3__45__cpo3endE - _ZN39_INTERNAL_5d1b0e81_4_k_cu_bd7a11ee_96814cute7productE)
_ZN39_INTERNAL_5d1b0e81_4_k_cu_bd7a11ee_96814cute7productE:
	.zero		1
	.type		_ZN39_INTERNAL_5d1b0e81_4_k_cu_bd7a11ee_96814cuda3std3__45__cpo3endE,@object
	.size		_ZN39_INTERNAL_5d1b0e81_4_k_cu_bd7a11ee_96814cuda3std3__45__cpo3endE,(_ZN39_INTERNAL_5d1b0e81_4_k_cu_bd7a11ee_96814cuda3std3__419piecewise_constructE - _ZN39_INTERNAL_5d1b0e81_4_k_cu_bd7a11ee_96814cuda3std3__45__cpo3endE)
_ZN39_INTERNAL_5d1b0e81_4_k_cu_bd7a11ee_96814cuda3std3__45__cpo3endE:
	.zero		1
	.type		_ZN39_INTERNAL_5d1b0e81_4_k_cu_bd7a11ee_96814cuda3std3__419piecewise_constructE,@object
	.size		_ZN39_INTERNAL_5d1b0e81_4_k_cu_bd7a11ee_96814cuda3std3__419piecewise_constructE,(_ZN39_INTERNAL_5d1b0e81_4_k_cu_bd7a11ee_96814cuda3std3__45__cpo4cendE - _ZN39_INTERNAL_5d1b0e81_4_k_cu_bd7a11ee_96814cuda3std3__419piecewise_constructE)
_ZN39_INTERNAL_5d1b0e81_4_k_cu_bd7a11ee_96814cuda3std3__419piecewise_constructE:
	.zero		1
	.type		_ZN39_INTERNAL_5d1b0e81_4_k_cu_bd7a11ee_96814cuda3std3__45__cpo4cendE,@object
	.size		_ZN39_INTERNAL_5d1b0e81_4_k_cu_bd7a11ee_96814cuda3std3__45__cpo4cendE,(_ZN39_INTERNAL_5d1b0e81_4_k_cu_bd7a11ee_96814cuda3std6ranges3__45__cpo4swapE - _ZN39_INTERNAL_5d1b0e81_4_k_cu_bd7a11ee_96814cuda3std3__45__cpo4cendE)
_ZN39_INTERNAL_5d1b0e81_4_k_cu_bd7a11ee_96814cuda3std3__45__cpo4cendE:
	.zero		1
	.type		_ZN39_INTERNAL_5d1b0e81_4_k_cu_bd7a11ee_96814cuda3std6ranges3__45__cpo4swapE,@object
	.size		_ZN39_INTERNAL_5d1b0e81_4_k_cu_bd7a11ee_96814cuda3std6ranges3__45__cpo4swapE,(.L_11 - _ZN39_INTERNAL_5d1b0e81_4_k_cu_bd7a11ee_96814cuda3std6ranges3__45__cpo4swapE)
_ZN39_INTERNAL_5d1b0e81_4_k_cu_bd7a11ee_96814cuda3std6ranges3__45__cpo4swapE:
	.zero		1
.L_11:


//--------------------- .nv.constant0._ZN7cutlass13device_kernelINS_4gemm6kernel13GemmUniversalIN4cute5tupleIJiiiiEEENS1_10collective13CollectiveMmaINS1_35MainloopSm100TmaUmmaWarpSpecializedILi5ELi2ELi2ENS5_IJNS4_1CILi1EEESB_SB_EEEEENS5_IJNSA_ILi128EEENSA_ILi256EEENSA_ILi32EEEEEENS_12float_e5m2_tENS5_IJlSB_lEEESI_SJ_NS4_8TiledMMAINS4_8MMA_AtomIJNS4_10MMA_TraitsINS4_19SM100_MMA_F8F6F4_SSEJSI_SI_fSE_SF_NS4_17integral_constantINS4_4UMMA5MajorELSQ_0EEESR_NSO_INSP_7ScaleInELSS_0EEEST_EEEEEENS4_6LayoutISC_NS5_IJNSA_ILi0EEESX_SX_EEEEENS5_IJNS4_10UnderscoreES10_S10_EEEEENS4_13SM90_TMA_LOADENS4_14ComposedLayoutINS4_7SwizzleILi1ELi4ELi3EEENS4_18smem_ptr_flag_bitsILi8EEENSW_INS5_IJNSA_ILi8EEESG_EEENS5_IJSG_SB_EEEEEEEvNS4_8identityES13_S1D_vS1E_EENS_8epilogue10collective18CollectiveEpilogueINS1G_23Sm100TmaWarpSpecializedILi4ELi2ELi64ELb0ELb0EEEJSH_NS5_IJNSW_ISE_SB_EENSW_INSA_ILi64EEESB_EEEEESI_SJ_SI_SJ_NS1G_6fusion15FusionCallbacksIS1K_NS1P_17LinearCombinationISI_fSI_fLNS_15FloatRoundStyleE2EEESH_S1O_JEEENS4_5SM1004TMEM4LOAD26SM100_TMEM_LOAD_32dp32b64xES13_NS14_INS15_ILi2ELi4ELi3EEES18_NSW_INS5_IJS19_S1M_EEENS5_IJS1M_SB_EEEEEEENS4_39AutoVectorizingCopyWithAssumedAlignmentILi128EEENS4_14SM90_TMA_STOREES23_S25_S25_EEEvvEEEEvNT_6ParamsE --------------------------
	.section	.nv.constant0._ZN7cutlass13device_kernelINS_4gemm6kernel13GemmUniversalIN4cute5tupleIJiiiiEEENS1_10collective13CollectiveMmaINS1_35MainloopSm100TmaUmmaWarpSpecializedILi5ELi2ELi2ENS5_IJNS4_1CILi1EEESB_SB_EEEEENS5_IJNSA_ILi128EEENSA_ILi256EEENSA_ILi32EEEEEENS_12float_e5m2_tENS5_IJlSB_lEEESI_SJ_NS4_8TiledMMAINS4_8MMA_AtomIJNS4_10MMA_TraitsINS4_19SM100_MMA_F8F6F4_SSEJSI_SI_fSE_SF_NS4_17integral_constantINS4_4UMMA5MajorELSQ_0EEESR_NSO_INSP_7ScaleInELSS_0EEEST_EEEEEENS4_6LayoutISC_NS5_IJNSA_ILi0EEESX_SX_EEEEENS5_IJNS4_10UnderscoreES10_S10_EEEEENS4_13SM90_TMA_LOADENS4_14ComposedLayoutINS4_7SwizzleILi1ELi4ELi3EEENS4_18smem_ptr_flag_bitsILi8EEENSW_INS5_IJNSA_ILi8EEESG_EEENS5_IJSG_SB_EEEEEEEvNS4_8identityES13_S1D_vS1E_EENS_8epilogue10collective18CollectiveEpilogueINS1G_23Sm100TmaWarpSpecializedILi4ELi2ELi64ELb0ELb0EEEJSH_NS5_IJNSW_ISE_SB_EENSW_INSA_ILi64EEESB_EEEEESI_SJ_SI_SJ_NS1G_6fusion15FusionCallbacksIS1K_NS1P_17LinearCombinationISI_fSI_fLNS_15FloatRoundStyleE2EEESH_S1O_JEEENS4_5SM1004TMEM4LOAD26SM100_TMEM_LOAD_32dp32b64xES13_NS14_INS15_ILi2ELi4ELi3EEES18_NSW_INS5_IJS19_S1M_EEENS5_IJS1M_SB_EEEEEEENS4_39AutoVectorizingCopyWithAssumedAlignmentILi128EEENS4_14SM90_TMA_STOREES23_S25_S25_EEEvvEEEEvNT_6ParamsE,"a",@progbits
	.sectionflags	@""
	.align	4
.nv.constant0._ZN7cutlass13device_kernelINS_4gemm6kernel13GemmUniversalIN4cute5tupleIJiiiiEEENS1_10collective13CollectiveMmaINS1_35MainloopSm100TmaUmmaWarpSpecializedILi5ELi2ELi2ENS5_IJNS4_1CILi1EEESB_SB_EEEEENS5_IJNSA_ILi128EEENSA_ILi256EEENSA_ILi32EEEEEENS_12float_e5m2_tENS5_IJlSB_lEEESI_SJ_NS4_8TiledMMAINS4_8MMA_AtomIJNS4_10MMA_TraitsINS4_19SM100_MMA_F8F6F4_SSEJSI_SI_fSE_SF_NS4_17integral_constantINS4_4UMMA5MajorELSQ_0EEESR_NSO_INSP_7ScaleInELSS_0EEEST_EEEEEENS4_6LayoutISC_NS5_IJNSA_ILi0EEESX_SX_EEEEENS5_IJNS4_10UnderscoreES10_S10_EEEEENS4_13SM90_TMA_LOADENS4_14ComposedLayoutINS4_7SwizzleILi1ELi4ELi3EEENS4_18smem_ptr_flag_bitsILi8EEENSW_INS5_IJNSA_ILi8EEESG_EEENS5_IJSG_SB_EEEEEEEvNS4_8identityES13_S1D_vS1E_EENS_8epilogue10collective18CollectiveEpilogueINS1G_23Sm100TmaWarpSpecializedILi4ELi2ELi64ELb0ELb0EEEJSH_NS5_IJNSW_ISE_SB_EENSW_INSA_ILi64EEESB_EEEEESI_SJ_SI_SJ_NS1G_6fusion15FusionCallbacksIS1K_NS1P_17LinearCombinationISI_fSI_fLNS_15FloatRoundStyleE2EEESH_S1O_JEEENS4_5SM1004TMEM4LOAD26SM100_TMEM_LOAD_32dp32b64xES13_NS14_INS15_ILi2ELi4ELi3EEES18_NSW_INS5_IJS19_S1M_EEENS5_IJS1M_SB_EEEEEEENS4_39AutoVectorizingCopyWithAssumedAlignmentILi128EEENS4_14SM90_TMA_STOREES23_S25_S25_EEEvvEEEEvNT_6ParamsE:
	.zero		2944


//--------------------- SYMBOLS --------------------------

	.type		.nv.reservedSmem.offset0,@object
	.size		.nv.reservedSmem.offset0,0x4
	.type		.nv.reservedSmem.cap,@object
	.size		.nv.reservedSmem.cap,0x4
	.type		__assertfail,@function
